	.target	sm_90a

	.elftype	@"ET_EXEC"


//--------------------- .note.nv.tkinfo           --------------------------
	.section	.note.nv.tkinfo,"",@"SHT_NOTE"
	.sectionflags	@"SHF_NOTE_NV_TKINFO"
	.tkinfo
        /*0018*/ 	.word	0x00000002
        /*0030*/ 	.string	""
        /*0030*/ 	.string	"ptxas"
        /*0030*/ 	.string	"Cuda compilation tools, release 13.0, V13.0.88"
        /*0030*/ 	.string	"Build cuda_13.0.r13.0/compiler.36424714_0"
        /*0030*/ 	.string	"-arch sm_90a -m 64 "



//--------------------- .note.nv.cuinfo           --------------------------
	.section	.note.nv.cuinfo,"",@"SHT_NOTE"
	.sectionflags	@"SHF_NOTE_NV_CUINFO"
        /*0018*/ 	.short	0x0002
        /*001a*/ 	.short	0x005a
        /*001c*/ 	.short	0x0082
	.zero		2


//--------------------- .nv.info                  --------------------------
	.section	.nv.info,"",@"SHT_CUDA_INFO"
	.align	4


	//----- nvinfo : EIATTR_REGCOUNT
	.align		4
        /*0000*/ 	.byte	0x04, 0x2f
        /*0002*/ 	.short	(.L_12 - .L_11)
	.align		4
.L_11:
        /*0004*/ 	.word	index@(_ZN7cutlass13device_kernelINS_4conv6kernel13ConvUniversalINS1_16ConvProblemShapeILNS1_8OperatorE2ELi3EEENS1_10collective14CollectiveConvINS1_46MainloopSm90TmaGmmaWarpSpecializedImplicitGemmILS5_2ELi18ELi3EN4cute5tupleIJNSA_1CILi1EEESD_SD_EEENS1_36KernelImplicitTmaWarpSpecializedSm90ELi1EEENSB_IJNSC_ILi64EEENSB_IJNSC_ILi128EEEEEENSB_IJNSC_ILi32EEEEEEEEENS_10bfloat16_tESN_NSA_8TiledMMAINSA_8MMA_AtomIJNSA_4SM904GMMA28MMA_64x128x16_F32BF16BF16_SSILNSR_5MajorE1ELST_1ELNSR_7ScaleInE1ELSU_1EEEEEENSA_6LayoutISE_NSB_IJNSC_ILi0EEESY_SY_EEEEENSB_IJNSA_10UnderscoreES11_S11_EEEEENS7_6detail26Sm90ImplicitGemmTileTraitsINSA_13SM90_TMA_LOADENSA_14ComposedLayoutINSA_7SwizzleILi3ELi4ELi3EEENSA_18smem_ptr_flag_bitsILi16EEENSX_INSB_IJNSB_IJSH_SD_EEENSB_IJNSC_ILi8EEENSC_ILi4EEEEEENSB_IJSD_NSC_ILi18EEEEEEEEENSB_IJNSB_IJSD_SY_EEENSB_IJSH_NSC_ILi512EEEEEENSB_IJSY_NSC_ILi2048EEEEEEEEEEEEEvEENS15_INSA_20SM90_TMA_LOAD_IM2COLENS17_IS19_S1B_NSX_INSB_IJNSB_IJSH_NSC_ILi2EEEEEES1F_S1H_EEENSB_IJNSB_IJSD_S1M_EEES1L_NSB_IJSY_NSC_ILi4096EEEEEEEEEEEEEvEEEENS_8epilogue10collective6detail29Sm90TmaWarpSpecializedAdapterINS25_15DefaultEpilogueISN_NSB_IJlNSB_IJSD_lllEEESY_EEES2A_NS24_6thread17LinearCombinationISN_Li1EffLNS2B_9ScaleType4KindE0ELNS_15FloatRoundStyleE2ESN_EENS_4gemm15EpilogueDefaultEEEEEvvEEEEvNT_6ParamsE)
        /*0008*/ 	.word	0x00000066


	//----- nvinfo : EIATTR_FRAME_SIZE
	.align		4
.L_12:
        /*000c*/ 	.byte	0x04, 0x11
        /*000e*/ 	.short	(.L_14 - .L_13)
	.align		4
.L_13:
        /*0010*/ 	.word	index@(_ZN7cutlass13device_kernelINS_4conv6kernel13ConvUniversalINS1_16ConvProblemShapeILNS1_8OperatorE2ELi3EEENS1_10collective14CollectiveConvINS1_46MainloopSm90TmaGmmaWarpSpecializedImplicitGemmILS5_2ELi18ELi3EN4cute5tupleIJNSA_1CILi1EEESD_SD_EEENS1_36KernelImplicitTmaWarpSpecializedSm90ELi1EEENSB_IJNSC_ILi64EEENSB_IJNSC_ILi128EEEEEENSB_IJNSC_ILi32EEEEEEEEENS_10bfloat16_tESN_NSA_8TiledMMAINSA_8MMA_AtomIJNSA_4SM904GMMA28MMA_64x128x16_F32BF16BF16_SSILNSR_5MajorE1ELST_1ELNSR_7ScaleInE1ELSU_1EEEEEENSA_6LayoutISE_NSB_IJNSC_ILi0EEESY_SY_EEEEENSB_IJNSA_10UnderscoreES11_S11_EEEEENS7_6detail26Sm90ImplicitGemmTileTraitsINSA_13SM90_TMA_LOADENSA_14ComposedLayoutINSA_7SwizzleILi3ELi4ELi3EEENSA_18smem_ptr_flag_bitsILi16EEENSX_INSB_IJNSB_IJSH_SD_EEENSB_IJNSC_ILi8EEENSC_ILi4EEEEEENSB_IJSD_NSC_ILi18EEEEEEEEENSB_IJNSB_IJSD_SY_EEENSB_IJSH_NSC_ILi512EEEEEENSB_IJSY_NSC_ILi2048EEEEEEEEEEEEEvEENS15_INSA_20SM90_TMA_LOAD_IM2COLENS17_IS19_S1B_NSX_INSB_IJNSB_IJSH_NSC_ILi2EEEEEES1F_S1H_EEENSB_IJNSB_IJSD_S1M_EEES1L_NSB_IJSY_NSC_ILi4096EEEEEEEEEEEEEvEEEENS_8epilogue10collective6detail29Sm90TmaWarpSpecializedAdapterINS25_15DefaultEpilogueISN_NSB_IJlNSB_IJSD_lllEEESY_EEES2A_NS24_6thread17LinearCombinationISN_Li1EffLNS2B_9ScaleType4KindE0ELNS_15FloatRoundStyleE2ESN_EENS_4gemm15EpilogueDefaultEEEEEvvEEEEvNT_6ParamsE)
        /*0014*/ 	.word	0x00000000


	//----- nvinfo : EIATTR_MIN_STACK_SIZE
	.align		4
.L_14:
        /*0018*/ 	.byte	0x04, 0x12
        /*001a*/ 	.short	(.L_16 - .L_15)
	.align		4
.L_15:
        /*001c*/ 	.word	index@(_ZN7cutlass13device_kernelINS_4conv6kernel13ConvUniversalINS1_16ConvProblemShapeILNS1_8OperatorE2ELi3EEENS1_10collective14CollectiveConvINS1_46MainloopSm90TmaGmmaWarpSpecializedImplicitGemmILS5_2ELi18ELi3EN4cute5tupleIJNSA_1CILi1EEESD_SD_EEENS1_36KernelImplicitTmaWarpSpecializedSm90ELi1EEENSB_IJNSC_ILi64EEENSB_IJNSC_ILi128EEEEEENSB_IJNSC_ILi32EEEEEEEEENS_10bfloat16_tESN_NSA_8TiledMMAINSA_8MMA_AtomIJNSA_4SM904GMMA28MMA_64x128x16_F32BF16BF16_SSILNSR_5MajorE1ELST_1ELNSR_7ScaleInE1ELSU_1EEEEEENSA_6LayoutISE_NSB_IJNSC_ILi0EEESY_SY_EEEEENSB_IJNSA_10UnderscoreES11_S11_EEEEENS7_6detail26Sm90ImplicitGemmTileTraitsINSA_13SM90_TMA_LOADENSA_14ComposedLayoutINSA_7SwizzleILi3ELi4ELi3EEENSA_18smem_ptr_flag_bitsILi16EEENSX_INSB_IJNSB_IJSH_SD_EEENSB_IJNSC_ILi8EEENSC_ILi4EEEEEENSB_IJSD_NSC_ILi18EEEEEEEEENSB_IJNSB_IJSD_SY_EEENSB_IJSH_NSC_ILi512EEEEEENSB_IJSY_NSC_ILi2048EEEEEEEEEEEEEvEENS15_INSA_20SM90_TMA_LOAD_IM2COLENS17_IS19_S1B_NSX_INSB_IJNSB_IJSH_NSC_ILi2EEEEEES1F_S1H_EEENSB_IJNSB_IJSD_S1M_EEES1L_NSB_IJSY_NSC_ILi4096EEEEEEEEEEEEEvEEEENS_8epilogue10collective6detail29Sm90TmaWarpSpecializedAdapterINS25_15DefaultEpilogueISN_NSB_IJlNSB_IJSD_lllEEESY_EEES2A_NS24_6thread17LinearCombinationISN_Li1EffLNS2B_9ScaleType4KindE0ELNS_15FloatRoundStyleE2ESN_EENS_4gemm15EpilogueDefaultEEEEEvvEEEEvNT_6ParamsE)
        /*0020*/ 	.word	0x00000000
.L_16:


//--------------------- .nv.compat                --------------------------
	.section	.nv.compat,"",@"SHT_CUDA_COMPAT_INFO"
	.align	4
        /*0000*/ 	.byte	0x02, 0x09, 0x01, 0x00, 0x02, 0x02, 0x04, 0x00, 0x02, 0x05, 0x05, 0x00, 0x03, 0x07, 0x01, 0x01
        /*0010*/ 	.byte	0x02, 0x03, 0x01, 0x00, 0x02, 0x06, 0x01, 0x00, 0x04, 0x0b, 0x08, 0x00, 0x00, 0x00, 0x00, 0x00
        /*0020*/ 	.byte	0x00, 0x00, 0x00, 0x00


//--------------------- .nv.info._ZN7cutlass13device_kernelINS_4conv6kernel13ConvUniversalINS1_16ConvProblemShapeILNS1_8OperatorE2ELi3EEENS1_10collective14CollectiveConvINS1_46MainloopSm90TmaGmmaWarpSpecializedImplicitGemmILS5_2ELi18ELi3EN4cute5tupleIJNSA_1CILi1EEESD_SD_EEENS1_36KernelImplicitTmaWarpSpecializedSm90ELi1EEENSB_IJNSC_ILi64EEENSB_IJNSC_ILi128EEEEEENSB_IJNSC_ILi32EEEEEEEEENS_10bfloat16_tESN_NSA_8TiledMMAINSA_8MMA_AtomIJNSA_4SM904GMMA28MMA_64x128x16_F32BF16BF16_SSILNSR_5MajorE1ELST_1ELNSR_7ScaleInE1ELSU_1EEEEEENSA_6LayoutISE_NSB_IJNSC_ILi0EEESY_SY_EEEEENSB_IJNSA_10UnderscoreES11_S11_EEEEENS7_6detail26Sm90ImplicitGemmTileTraitsINSA_13SM90_TMA_LOADENSA_14ComposedLayoutINSA_7SwizzleILi3ELi4ELi3EEENSA_18smem_ptr_flag_bitsILi16EEENSX_INSB_IJNSB_IJSH_SD_EEENSB_IJNSC_ILi8EEENSC_ILi4EEEEEENSB_IJSD_NSC_ILi18EEEEEEEEENSB_IJNSB_IJSD_SY_EEENSB_IJSH_NSC_ILi512EEEEEENSB_IJSY_NSC_ILi2048EEEEEEEEEEEEEvEENS15_INSA_20SM90_TMA_LOAD_IM2COLENS17_IS19_S1B_NSX_INSB_IJNSB_IJSH_NSC_ILi2EEEEEES1F_S1H_EEENSB_IJNSB_IJSD_S1M_EEES1L_NSB_IJSY_NSC_ILi4096EEEEEEEEEEEEEvEEEENS_8epilogue10collective6detail29Sm90TmaWarpSpecializedAdapterINS25_15DefaultEpilogueISN_NSB_IJlNSB_IJSD_lllEEESY_EEES2A_NS24_6thread17LinearCombinationISN_Li1EffLNS2B_9ScaleType4KindE0ELNS_15FloatRoundStyleE2ESN_EENS_4gemm15EpilogueDefaultEEEEEvvEEEEvNT_6ParamsE --------------------------
	.section	.nv.info._ZN7cutlass13device_kernelINS_4conv6kernel13ConvUniversalINS1_16ConvProblemShapeILNS1_8OperatorE2ELi3EEENS1_10collective14CollectiveConvINS1_46MainloopSm90TmaGmmaWarpSpecializedImplicitGemmILS5_2ELi18ELi3EN4cute5tupleIJNSA_1CILi1EEESD_SD_EEENS1_36KernelImplicitTmaWarpSpecializedSm90ELi1EEENSB_IJNSC_ILi64EEENSB_IJNSC_ILi128EEEEEENSB_IJNSC_ILi32EEEEEEEEENS_10bfloat16_tESN_NSA_8TiledMMAINSA_8MMA_AtomIJNSA_4SM904GMMA28MMA_64x128x16_F32BF16BF16_SSILNSR_5MajorE1ELST_1ELNSR_7ScaleInE1ELSU_1EEEEEENSA_6LayoutISE_NSB_IJNSC_ILi0EEESY_SY_EEEEENSB_IJNSA_10UnderscoreES11_S11_EEEEENS7_6detail26Sm90ImplicitGemmTileTraitsINSA_13SM90_TMA_LOADENSA_14ComposedLayoutINSA_7SwizzleILi3ELi4ELi3EEENSA_18smem_ptr_flag_bitsILi16EEENSX_INSB_IJNSB_IJSH_SD_EEENSB_IJNSC_ILi8EEENSC_ILi4EEEEEENSB_IJSD_NSC_ILi18EEEEEEEEENSB_IJNSB_IJSD_SY_EEENSB_IJSH_NSC_ILi512EEEEEENSB_IJSY_NSC_ILi2048EEEEEEEEEEEEEvEENS15_INSA_20SM90_TMA_LOAD_IM2COLENS17_IS19_S1B_NSX_INSB_IJNSB_IJSH_NSC_ILi2EEEEEES1F_S1H_EEENSB_IJNSB_IJSD_S1M_EEES1L_NSB_IJSY_NSC_ILi4096EEEEEEEEEEEEEvEEEENS_8epilogue10collective6detail29Sm90TmaWarpSpecializedAdapterINS25_15DefaultEpilogueISN_NSB_IJlNSB_IJSD_lllEEESY_EEES2A_NS24_6thread17LinearCombinationISN_Li1EffLNS2B_9ScaleType4KindE0ELNS_15FloatRoundStyleE2ESN_EENS_4gemm15EpilogueDefaultEEEEEvvEEEEvNT_6ParamsE,"",@"SHT_CUDA_INFO"
	.sectionflags	@""
	.align	4


	//----- nvinfo : EIATTR_CUDA_API_VERSION
	.align		4
        /*0000*/ 	.byte	0x04, 0x37
        /*0002*/ 	.short	(.L_18 - .L_17)
.L_17:
        /*0004*/ 	.word	0x00000082


	//----- nvinfo : EIATTR_KPARAM_INFO
	.align		4
.L_18:
        /*0008*/ 	.byte	0x04, 0x17
        /*000a*/ 	.short	(.L_20 - .L_19)
.L_19:
        /*000c*/ 	.word	0x00000000
        /*0010*/ 	.short	0x0000
        /*0012*/ 	.short	0x0070
        /*0014*/ 	.byte	0x00, 0xf0, 0x01, 0x10


	//----- nvinfo : EIATTR_SPARSE_MMA_MASK
	.align		4
.L_20:
        /*0018*/ 	.byte	0x03, 0x50
        /*001a*/ 	.short	0x0000


	//----- nvinfo : EIATTR_MAXREG_COUNT
	.align		4
        /*001c*/ 	.byte	0x03, 0x1b
        /*001e*/ 	.short	0x00ff


	//----- nvinfo : EIATTR_NUM_BARRIERS
	.align		4
        /*0020*/ 	.byte	0x02, 0x4c
        /*0022*/ 	.byte	0x01
	.zero		1


	//----- nvinfo : EIATTR_MERCURY_ISA_VERSION
	.align		4
        /*0024*/ 	.byte	0x03, 0x5f
        /*0026*/ 	.short	0x0101


	//----- nvinfo : EIATTR_COOP_GROUP_MASK_REGIDS
	.align		4
        /*0028*/ 	.byte	0x04, 0x29
        /*002a*/ 	.short	(.L_22 - .L_21)


	//   ....[0]....
.L_21:
        /*002c*/ 	.word	0xffffffff


	//   ....[1]....
        /*0030*/ 	.word	0xffffffff


	//   ....[2]....
        /*0034*/ 	.word	0xffffffff


	//----- nvinfo : EIATTR_COOP_GROUP_INSTR_OFFSETS
	.align		4
.L_22:
        /*0038*/ 	.byte	0x04, 0x28
        /*003a*/ 	.short	(.L_24 - .L_23)


	//   ....[0]....
.L_23:
        /*003c*/ 	.word	0x00000060


	//   ....[1]....
        /*0040*/ 	.word	0x00000070


	//   ....[2]....
        /*0044*/ 	.word	0x00000130


	//----- nvinfo : EIATTR_MBARRIER_INSTR_OFFSETS
	.align		4
.L_24:
        /*0048*/ 	.byte	0x04, 0x39
        /*004a*/ 	.short	(.L_26 - .L_25)


	//   ....[0]....
.L_25:
        /*004c*/ 	.word	0x00000270
        /*0050*/ 	.word	0x000000ff
        /*0054*/ 	.word	0x00036000
        /*0058*/ 	.short	0x0100
        /*005a*/ 	.byte	0x08
	.zero		1


	//   ....[1]....
        /*005c*/ 	.word	0x00000280
        /*0060*/ 	.word	0x000000ff
        /*0064*/ 	.word	0x00036090
        /*0068*/ 	.short	0x0100
        /*006a*/ 	.byte	0x08
	.zero		1


	//   ....[2]....
        /*006c*/ 	.word	0x00000290
        /*0070*/ 	.word	0x000000ff
        /*0074*/ 	.word	0x00036008
        /*0078*/ 	.short	0x0100
        /*007a*/ 	.byte	0x08
	.zero		1


	//   ....[3]....
        /*007c*/ 	.word	0x000002a0
        /*0080*/ 	.word	0x000000ff
        /*0084*/ 	.word	0x00036098
        /*0088*/ 	.short	0x0100
        /*008a*/ 	.byte	0x08
	.zero		1


	//   ....[4]....
        /*008c*/ 	.word	0x000002b0
        /*0090*/ 	.word	0x000000ff
        /*0094*/ 	.word	0x00036010
        /*0098*/ 	.short	0x0100
        /*009a*/ 	.byte	0x08
	.zero		1


	//   ....[5]....
        /*009c*/ 	.word	0x000002c0
        /*00a0*/ 	.word	0x000000ff
        /*00a4*/ 	.word	0x000360a0
        /*00a8*/ 	.short	0x0100
        /*00aa*/ 	.byte	0x08
	.zero		1


	//   ....[6]....
        /*00ac*/ 	.word	0x000002d0
        /*00b0*/ 	.word	0x000000ff
        /*00b4*/ 	.word	0x00036018
        /*00b8*/ 	.short	0x0100
        /*00ba*/ 	.byte	0x08
	.zero		1


	//   ....[7]....
        /*00bc*/ 	.word	0x000002e0
        /*00c0*/ 	.word	0x000000ff
        /*00c4*/ 	.word	0x000360a8
        /*00c8*/ 	.short	0x0100
        /*00ca*/ 	.byte	0x08
	.zero		1


	//   ....[8]....
        /*00cc*/ 	.word	0x000002f0
        /*00d0*/ 	.word	0x000000ff
        /*00d4*/ 	.word	0x00036020
        /*00d8*/ 	.short	0x0100
        /*00da*/ 	.byte	0x08
	.zero		1


	//   ....[9]....
        /*00dc*/ 	.word	0x00000300
        /*00e0*/ 	.word	0x000000ff
        /*00e4*/ 	.word	0x000360b0
        /*00e8*/ 	.short	0x0100
        /*00ea*/ 	.byte	0x08
	.zero		1


	//   ....[10]....
        /*00ec*/ 	.word	0x00000310
        /*00f0*/ 	.word	0x000000ff
        /*00f4*/ 	.word	0x00036028
        /*00f8*/ 	.short	0x0100
        /*00fa*/ 	.byte	0x08
	.zero		1


	//   ....[11]....
        /*00fc*/ 	.word	0x00000320
        /*0100*/ 	.word	0x000000ff
        /*0104*/ 	.word	0x000360b8
        /*0108*/ 	.short	0x0100
        /*010a*/ 	.byte	0x08
	.zero		1


	//   ....[12]....
        /*010c*/ 	.word	0x00000330
        /*0110*/ 	.word	0x000000ff
        /*0114*/ 	.word	0x00036030
        /*0118*/ 	.short	0x0100
        /*011a*/ 	.byte	0x08
	.zero		1


	//   ....[13]....
        /*011c*/ 	.word	0x00000340
        /*0120*/ 	.word	0x000000ff
        /*0124*/ 	.word	0x000360c0
        /*0128*/ 	.short	0x0100
        /*012a*/ 	.byte	0x08
	.zero		1


	//   ....[14]....
        /*012c*/ 	.word	0x00000350
        /*0130*/ 	.word	0x000000ff
        /*0134*/ 	.word	0x00036038
        /*0138*/ 	.short	0x0100
        /*013a*/ 	.byte	0x08
	.zero		1


	//   ....[15]....
        /*013c*/ 	.word	0x00000360
        /*0140*/ 	.word	0x000000ff
        /*0144*/ 	.word	0x000360c8
        /*0148*/ 	.short	0x0100
        /*014a*/ 	.byte	0x08
	.zero		1


	//   ....[16]....
        /*014c*/ 	.word	0x00000370
        /*0150*/ 	.word	0x000000ff
        /*0154*/ 	.word	0x00036040
        /*0158*/ 	.short	0x0100
        /*015a*/ 	.byte	0x08
	.zero		1


	//   ....[17]....
        /*015c*/ 	.word	0x00000380
        /*0160*/ 	.word	0x000000ff
        /*0164*/ 	.word	0x000360d0
        /*0168*/ 	.short	0x0100
        /*016a*/ 	.byte	0x08
	.zero		1


	//   ....[18]....
        /*016c*/ 	.word	0x00000390
        /*0170*/ 	.word	0x000000ff
        /*0174*/ 	.word	0x00036048
        /*0178*/ 	.short	0x0100
        /*017a*/ 	.byte	0x08
	.zero		1


	//   ....[19]....
        /*017c*/ 	.word	0x000003a0
        /*0180*/ 	.word	0x000000ff
        /*0184*/ 	.word	0x000360d8
        /*0188*/ 	.short	0x0100
        /*018a*/ 	.byte	0x08
	.zero		1


	//   ....[20]....
        /*018c*/ 	.word	0x000003b0
        /*0190*/ 	.word	0x000000ff
        /*0194*/ 	.word	0x00036050
        /*0198*/ 	.short	0x0100
        /*019a*/ 	.byte	0x08
	.zero		1


	//   ....[21]....
        /*019c*/ 	.word	0x000003c0
        /*01a0*/ 	.word	0x000000ff
        /*01a4*/ 	.word	0x000360e0
        /*01a8*/ 	.short	0x0100
        /*01aa*/ 	.byte	0x08
	.zero		1


	//   ....[22]....
        /*01ac*/ 	.word	0x000003d0
        /*01b0*/ 	.word	0x000000ff
        /*01b4*/ 	.word	0x00036058
        /*01b8*/ 	.short	0x0100
        /*01ba*/ 	.byte	0x08
	.zero		1


	//   ....[23]....
        /*01bc*/ 	.word	0x000003e0
        /*01c0*/ 	.word	0x000000ff
        /*01c4*/ 	.word	0x000360e8
        /*01c8*/ 	.short	0x0100
        /*01ca*/ 	.byte	0x08
	.zero		1


	//   ....[24]....
        /*01cc*/ 	.word	0x000003f0
        /*01d0*/ 	.word	0x000000ff
        /*01d4*/ 	.word	0x00036060
        /*01d8*/ 	.short	0x0100
        /*01da*/ 	.byte	0x08
	.zero		1


	//   ....[25]....
        /*01dc*/ 	.word	0x00000400
        /*01e0*/ 	.word	0x000000ff
        /*01e4*/ 	.word	0x000360f0
        /*01e8*/ 	.short	0x0100
        /*01ea*/ 	.byte	0x08
	.zero		1


	//   ....[26]....
        /*01ec*/ 	.word	0x00000410
        /*01f0*/ 	.word	0x000000ff
        /*01f4*/ 	.word	0x00036068
        /*01f8*/ 	.short	0x0100
        /*01fa*/ 	.byte	0x08
	.zero		1


	//   ....[27]....
        /*01fc*/ 	.word	0x00000420
        /*0200*/ 	.word	0x000000ff
        /*0204*/ 	.word	0x000360f8
        /*0208*/ 	.short	0x0100
        /*020a*/ 	.byte	0x08
	.zero		1


	//   ....[28]....
        /*020c*/ 	.word	0x00000430
        /*0210*/ 	.word	0x000000ff
        /*0214*/ 	.word	0x00036070
        /*0218*/ 	.short	0x0100
        /*021a*/ 	.byte	0x08
	.zero		1


	//   ....[29]....
        /*021c*/ 	.word	0x00000440
        /*0220*/ 	.word	0x000000ff
        /*0224*/ 	.word	0x00036100
        /*0228*/ 	.short	0x0100
        /*022a*/ 	.byte	0x08
	.zero		1


	//   ....[30]....
        /*022c*/ 	.word	0x00000450
        /*0230*/ 	.word	0x000000ff
        /*0234*/ 	.word	0x00036078
        /*0238*/ 	.short	0x0100
        /*023a*/ 	.byte	0x08
	.zero		1


	//   ....[31]....
        /*023c*/ 	.word	0x00000460
        /*0240*/ 	.word	0x000000ff
        /*0244*/ 	.word	0x00036108
        /*0248*/ 	.short	0x0100
        /*024a*/ 	.byte	0x08
	.zero		1


	//   ....[32]....
        /*024c*/ 	.word	0x00000470
        /*0250*/ 	.word	0x000000ff
        /*0254*/ 	.word	0x00036080
        /*0258*/ 	.short	0x0100
        /*025a*/ 	.byte	0x08
	.zero		1


	//   ....[33]....
        /*025c*/ 	.word	0x00000480
        /*0260*/ 	.word	0x000000ff
        /*0264*/ 	.word	0x00036110
        /*0268*/ 	.short	0x0100
        /*026a*/ 	.byte	0x08
	.zero		1


	//   ....[34]....
        /*026c*/ 	.word	0x00000490
        /*0270*/ 	.word	0x000000ff
        /*0274*/ 	.word	0x00036088
        /*0278*/ 	.short	0x0100
        /*027a*/ 	.byte	0x08
	.zero		1


	//   ....[35]....
        /*027c*/ 	.word	0x000004a0
        /*0280*/ 	.word	0x000000ff
        /*0284*/ 	.word	0x00036118
        /*0288*/ 	.short	0x0100
        /*028a*/ 	.byte	0x08
	.zero		1


	//   ....[36]....
        /*028c*/ 	.word	0x000010a0
        /*0290*/ 	.word	0x00000004
        /*0294*/ 	.word	0x00036000
        /*0298*/ 	.short	0x010a
        /*029a*/ 	.byte	0x3f
	.zero		1


	//   ....[37]....
        /*029c*/ 	.word	0x00001360
        /*02a0*/ 	.word	0x00000008
        /*02a4*/ 	.word	0x00036000
        /*02a8*/ 	.short	0x010a
        /*02aa*/ 	.byte	0x3f
	.zero		1


	//   ....[38]....
        /*02ac*/ 	.word	0x000014c0
        /*02b0*/ 	.word	0x000000ff
        /*02b4*/ 	.word	0x00000000
        /*02b8*/ 	.short	0x0101
        /*02ba*/ 	.byte	0x06
	.zero		1


	//   ....[39]....
        /*02bc*/ 	.word	0x000016d0
        /*02c0*/ 	.word	0x00000003
        /*02c4*/ 	.word	0x00000000
        /*02c8*/ 	.short	0x0101
        /*02ca*/ 	.byte	0x3f
	.zero		1


	//   ....[40]....
        /*02cc*/ 	.word	0x00006260
        /*02d0*/ 	.word	0x00000005
        /*02d4*/ 	.word	0x00036090
        /*02d8*/ 	.short	0x010a
        /*02da*/ 	.byte	0x3f
	.zero		1


	//   ....[41]....
        /*02dc*/ 	.word	0x00006a70
        /*02e0*/ 	.word	0x00000004
        /*02e4*/ 	.word	0x00000000
        /*02e8*/ 	.short	0x010a
        /*02ea*/ 	.byte	0x3f
	.zero		1


	//   ....[42]....
        /*02ec*/ 	.word	0x00006b20
        /*02f0*/ 	.word	0x00000000
        /*02f4*/ 	.word	0x00000000
        /*02f8*/ 	.short	0x010a
        /*02fa*/ 	.byte	0x3f
	.zero		1


	//   ....[43]....
        /*02fc*/ 	.word	0x00006bd0
        /*0300*/ 	.word	0x00000000
        /*0304*/ 	.word	0x00000000
        /*0308*/ 	.short	0x010a
        /*030a*/ 	.byte	0x3f
	.zero		1


	//   ....[44]....
        /*030c*/ 	.word	0x00006c80
        /*0310*/ 	.word	0x00000000
        /*0314*/ 	.word	0x00000000
        /*0318*/ 	.short	0x010a
        /*031a*/ 	.byte	0x3f
	.zero		1


	//   ....[45]....
        /*031c*/ 	.word	0x00006d30
        /*0320*/ 	.word	0x00000000
        /*0324*/ 	.word	0x00000000
        /*0328*/ 	.short	0x010a
        /*032a*/ 	.byte	0x3f
	.zero		1


	//   ....[46]....
        /*032c*/ 	.word	0x00006de0
        /*0330*/ 	.word	0x00000000
        /*0334*/ 	.word	0x00000000
        /*0338*/ 	.short	0x010a
        /*033a*/ 	.byte	0x3f
	.zero		1


	//   ....[47]....
        /*033c*/ 	.word	0x00006e90
        /*0340*/ 	.word	0x00000000
        /*0344*/ 	.word	0x00000000
        /*0348*/ 	.short	0x010a
        /*034a*/ 	.byte	0x3f
	.zero		1


	//   ....[48]....
        /*034c*/ 	.word	0x00006f40
        /*0350*/ 	.word	0x00000000
        /*0354*/ 	.word	0x00000000
        /*0358*/ 	.short	0x010a
        /*035a*/ 	.byte	0x3f
	.zero		1


	//   ....[49]....
        /*035c*/ 	.word	0x00006ff0
        /*0360*/ 	.word	0x00000000
        /*0364*/ 	.word	0x00000000
        /*0368*/ 	.short	0x010a
        /*036a*/ 	.byte	0x3f
	.zero		1


	//   ....[50]....
        /*036c*/ 	.word	0x000070a0
        /*0370*/ 	.word	0x00000000
        /*0374*/ 	.word	0x00000000
        /*0378*/ 	.short	0x010a
        /*037a*/ 	.byte	0x3f
	.zero		1


	//   ....[51]....
        /*037c*/ 	.word	0x00007150
        /*0380*/ 	.word	0x00000000
        /*0384*/ 	.word	0x00000000
        /*0388*/ 	.short	0x010a
        /*038a*/ 	.byte	0x3f
	.zero		1


	//   ....[52]....
        /*038c*/ 	.word	0x00007200
        /*0390*/ 	.word	0x00000000
        /*0394*/ 	.word	0x00000000
        /*0398*/ 	.short	0x010a
        /*039a*/ 	.byte	0x3f
	.zero		1


	//   ....[53]....
        /*039c*/ 	.word	0x000072b0
        /*03a0*/ 	.word	0x00000000
        /*03a4*/ 	.word	0x00000000
        /*03a8*/ 	.short	0x010a
        /*03aa*/ 	.byte	0x3f
	.zero		1


	//   ....[54]....
        /*03ac*/ 	.word	0x00007360
        /*03b0*/ 	.word	0x00000000
        /*03b4*/ 	.word	0x00000000
        /*03b8*/ 	.short	0x010a
        /*03ba*/ 	.byte	0x3f
	.zero		1


	//   ....[55]....
        /*03bc*/ 	.word	0x00007410
        /*03c0*/ 	.word	0x00000000
        /*03c4*/ 	.word	0x00000000
        /*03c8*/ 	.short	0x010a
        /*03ca*/ 	.byte	0x3f
	.zero		1


	//   ....[56]....
        /*03cc*/ 	.word	0x000074c0
        /*03d0*/ 	.word	0x00000000
        /*03d4*/ 	.word	0x00000000
        /*03d8*/ 	.short	0x010a
        /*03da*/ 	.byte	0x3f
	.zero		1


	//   ....[57]....
        /*03dc*/ 	.word	0x00007570
        /*03e0*/ 	.word	0x00000000
        /*03e4*/ 	.word	0x00000000
        /*03e8*/ 	.short	0x010a
        /*03ea*/ 	.byte	0x3f
	.zero		1


	//   ....[58]....
        /*03ec*/ 	.word	0x00007620
        /*03f0*/ 	.word	0x00000002
        /*03f4*/ 	.word	0x00000000
        /*03f8*/ 	.short	0x010a
        /*03fa*/ 	.byte	0x3f
	.zero		1


	//----- nvinfo : EIATTR_NUM_MBARRIERS
	.align		4
.L_26:
        /*03fc*/ 	.byte	0x03, 0x38
        /*03fe*/ 	.short	0x0024


	//----- nvinfo : EIATTR_EXIT_INSTR_OFFSETS
	.align		4
        /*0400*/ 	.byte	0x04, 0x1c
        /*0402*/ 	.short	(.L_28 - .L_27)


	//   ....[0]....
.L_27:
        /*0404*/ 	.word	0x00000dd0


	//   ....[1]....
        /*0408*/ 	.word	0x000018a0


	//   ....[2]....
        /*040c*/ 	.word	0x00001980


	//   ....[3]....
        /*0410*/ 	.word	0x00001a70


	//   ....[4]....
        /*0414*/ 	.word	0x00004d80


	//   ....[5]....
        /*0418*/ 	.word	0x00004db0


	//   ....[6]....
        /*041c*/ 	.word	0x00006000


	//   ....[7]....
        /*0420*/ 	.word	0x00006030


	//   ....[8]....
        /*0424*/ 	.word	0x00006050


	//   ....[9]....
        /*0428*/ 	.word	0x00006960


	//   ....[10]....
        /*042c*/ 	.word	0x00007650


	//----- nvinfo : EIATTR_MAX_THREADS
	.align		4
.L_28:
        /*0430*/ 	.byte	0x04, 0x05
        /*0432*/ 	.short	(.L_30 - .L_29)
.L_29:
        /*0434*/ 	.word	0x00000100
        /*0438*/ 	.word	0x00000001
        /*043c*/ 	.word	0x00000001


	//----- nvinfo : EIATTR_CRS_STACK_SIZE
	.align		4
.L_30:
        /*0440*/ 	.byte	0x04, 0x1e
        /*0442*/ 	.short	(.L_32 - .L_31)
.L_31:
        /*0444*/ 	.word	0x00000000


	//----- nvinfo : EIATTR_CBANK_PARAM_SIZE
	.align		4
.L_32:
        /*0448*/ 	.byte	0x03, 0x19
        /*044a*/ 	.short	0x0470


	//----- nvinfo : EIATTR_PARAM_CBANK
	.align		4
        /*044c*/ 	.byte	0x04, 0x0a
        /*044e*/ 	.short	(.L_34 - .L_33)
	.align		4
.L_33:
        /*0450*/ 	.word	index@(.nv.constant0._ZN7cutlass13device_kernelINS_4conv6kernel13ConvUniversalINS1_16ConvProblemShapeILNS1_8OperatorE2ELi3EEENS1_10collective14CollectiveConvINS1_46MainloopSm90TmaGmmaWarpSpecializedImplicitGemmILS5_2ELi18ELi3EN4cute5tupleIJNSA_1CILi1EEESD_SD_EEENS1_36KernelImplicitTmaWarpSpecializedSm90ELi1EEENSB_IJNSC_ILi64EEENSB_IJNSC_ILi128EEEEEENSB_IJNSC_ILi32EEEEEEEEENS_10bfloat16_tESN_NSA_8TiledMMAINSA_8MMA_AtomIJNSA_4SM904GMMA28MMA_64x128x16_F32BF16BF16_SSILNSR_5MajorE1ELST_1ELNSR_7ScaleInE1ELSU_1EEEEEENSA_6LayoutISE_NSB_IJNSC_ILi0EEESY_SY_EEEEENSB_IJNSA_10UnderscoreES11_S11_EEEEENS7_6detail26Sm90ImplicitGemmTileTraitsINSA_13SM90_TMA_LOADENSA_14ComposedLayoutINSA_7SwizzleILi3ELi4ELi3EEENSA_18smem_ptr_flag_bitsILi16EEENSX_INSB_IJNSB_IJSH_SD_EEENSB_IJNSC_ILi8EEENSC_ILi4EEEEEENSB_IJSD_NSC_ILi18EEEEEEEEENSB_IJNSB_IJSD_SY_EEENSB_IJSH_NSC_ILi512EEEEEENSB_IJSY_NSC_ILi2048EEEEEEEEEEEEEvEENS15_INSA_20SM90_TMA_LOAD_IM2COLENS17_IS19_S1B_NSX_INSB_IJNSB_IJSH_NSC_ILi2EEEEEES1F_S1H_EEENSB_IJNSB_IJSD_S1M_EEES1L_NSB_IJSY_NSC_ILi4096EEEEEEEEEEEEEvEEEENS_8epilogue10collective6detail29Sm90TmaWarpSpecializedAdapterINS25_15DefaultEpilogueISN_NSB_IJlNSB_IJSD_lllEEESY_EEES2A_NS24_6thread17LinearCombinationISN_Li1EffLNS2B_9ScaleType4KindE0ELNS_15FloatRoundStyleE2ESN_EENS_4gemm15EpilogueDefaultEEEEEvvEEEEvNT_6ParamsE)
        /*0454*/ 	.short	0x0210
        /*0456*/ 	.short	0x0470


	//----- nvinfo : EIATTR_SW_WAR
	.align		4
.L_34:
        /*0458*/ 	.byte	0x04, 0x36
        /*045a*/ 	.short	(.L_36 - .L_35)
.L_35:
        /*045c*/ 	.word	0x00000008
.L_36:


//--------------------- .nv.callgraph             --------------------------
	.section	.nv.callgraph,"",@"SHT_CUDA_CALLGRAPH"
	.align	4
	.sectionentsize	8
	.align		4
        /*0000*/ 	.word	0x00000000
	.align		4
        /*0004*/ 	.word	0xffffffff
	.align		4
        /*0008*/ 	.word	0x00000000
	.align		4
        /*000c*/ 	.word	0xfffffffe
	.align		4
        /*0010*/ 	.word	0x00000000
	.align		4
        /*0014*/ 	.word	0xfffffffd
	.align		4
        /*0018*/ 	.word	0x00000000
	.align		4
        /*001c*/ 	.word	0xfffffffc


//--------------------- .nv.constant4             --------------------------
	.section	.nv.constant4,"a",@progbits
	.align	8
	.align		8
.nv.constant4:
        /*0000*/ 	.dword	_ZN39_INTERNAL_6543d6b0_4_k_cu_bbf7eda2_33834cuda3std3__45__cpo5beginE
	.align		8
        /*0008*/ 	.dword	_ZN39_INTERNAL_6543d6b0_4_k_cu_bbf7eda2_33834cuda3std3__45__cpo3endE
	.align		8
        /*0010*/ 	.dword	_ZN39_INTERNAL_6543d6b0_4_k_cu_bbf7eda2_33834cuda3std3__45__cpo6cbeginE
	.align		8
        /*0018*/ 	.dword	_ZN39_INTERNAL_6543d6b0_4_k_cu_bbf7eda2_33834cuda3std3__45__cpo4cendE
	.align		8
        /*0020*/ 	.dword	_ZN39_INTERNAL_6543d6b0_4_k_cu_bbf7eda2_33834cuda3std3__441_GLOBAL__N__6543d6b0_4_k_cu_bbf7eda2_33836ignoreE
	.align		8
        /*0028*/ 	.dword	_ZN39_INTERNAL_6543d6b0_4_k_cu_bbf7eda2_33834cuda3std3__419piecewise_constructE
	.align		8
        /*0030*/ 	.dword	_ZN39_INTERNAL_6543d6b0_4_k_cu_bbf7eda2_33834cuda3std3__48in_placeE
	.align		8
        /*0038*/ 	.dword	_ZN39_INTERNAL_6543d6b0_4_k_cu_bbf7eda2_33834cuda3std6ranges3__45__cpo4swapE
	.align		8
        /*0040*/ 	.dword	_ZN39_INTERNAL_6543d6b0_4_k_cu_bbf7eda2_33834cuda3std6ranges3__45__cpo9iter_moveE
	.align		8
        /*0048*/ 	.dword	_ZN39_INTERNAL_6543d6b0_4_k_cu_bbf7eda2_33834cute7productE
	.align		8
        /*0050*/ 	.dword	_ZN39_INTERNAL_6543d6b0_4_k_cu_bbf7eda2_33834cute1_E


//--------------------- .text._ZN7cutlass13device_kernelINS_4conv6kernel13ConvUniversalINS1_16ConvProblemShapeILNS1_8OperatorE2ELi3EEENS1_10collective14CollectiveConvINS1_46MainloopSm90TmaGmmaWarpSpecializedImplicitGemmILS5_2ELi18ELi3EN4cute5tupleIJNSA_1CILi1EEESD_SD_EEENS1_36KernelImplicitTmaWarpSpecializedSm90ELi1EEENSB_IJNSC_ILi64EEENSB_IJNSC_ILi128EEEEEENSB_IJNSC_ILi32EEEEEEEEENS_10bfloat16_tESN_NSA_8TiledMMAINSA_8MMA_AtomIJNSA_4SM904GMMA28MMA_64x128x16_F32BF16BF16_SSILNSR_5MajorE1ELST_1ELNSR_7ScaleInE1ELSU_1EEEEEENSA_6LayoutISE_NSB_IJNSC_ILi0EEESY_SY_EEEEENSB_IJNSA_10UnderscoreES11_S11_EEEEENS7_6detail26Sm90ImplicitGemmTileTraitsINSA_13SM90_TMA_LOADENSA_14ComposedLayoutINSA_7SwizzleILi3ELi4ELi3EEENSA_18smem_ptr_flag_bitsILi16EEENSX_INSB_IJNSB_IJSH_SD_EEENSB_IJNSC_ILi8EEENSC_ILi4EEEEEENSB_IJSD_NSC_ILi18EEEEEEEEENSB_IJNSB_IJSD_SY_EEENSB_IJSH_NSC_ILi512EEEEEENSB_IJSY_NSC_ILi2048EEEEEEEEEEEEEvEENS15_INSA_20SM90_TMA_LOAD_IM2COLENS17_IS19_S1B_NSX_INSB_IJNSB_IJSH_NSC_ILi2EEEEEES1F_S1H_EEENSB_IJNSB_IJSD_S1M_EEES1L_NSB_IJSY_NSC_ILi4096EEEEEEEEEEEEEvEEEENS_8epilogue10collective6detail29Sm90TmaWarpSpecializedAdapterINS25_15DefaultEpilogueISN_NSB_IJlNSB_IJSD_lllEEESY_EEES2A_NS24_6thread17LinearCombinationISN_Li1EffLNS2B_9ScaleType4KindE0ELNS_15FloatRoundStyleE2ESN_EENS_4gemm15EpilogueDefaultEEEEEvvEEEEvNT_6ParamsE --------------------------
	.section	.text._ZN7cutlass13device_kernelINS_4conv6kernel13ConvUniversalINS1_16ConvProblemShapeILNS1_8OperatorE2ELi3EEENS1_10collective14CollectiveConvINS1_46MainloopSm90TmaGmmaWarpSpecializedImplicitGemmILS5_2ELi18ELi3EN4cute5tupleIJNSA_1CILi1EEESD_SD_EEENS1_36KernelImplicitTmaWarpSpecializedSm90ELi1EEENSB_IJNSC_ILi64EEENSB_IJNSC_ILi128EEEEEENSB_IJNSC_ILi32EEEEEEEEENS_10bfloat16_tESN_NSA_8TiledMMAINSA_8MMA_AtomIJNSA_4SM904GMMA28MMA_64x128x16_F32BF16BF16_SSILNSR_5MajorE1ELST_1ELNSR_7ScaleInE1ELSU_1EEEEEENSA_6LayoutISE_NSB_IJNSC_ILi0EEESY_SY_EEEEENSB_IJNSA_10UnderscoreES11_S11_EEEEENS7_6detail26Sm90ImplicitGemmTileTraitsINSA_13SM90_TMA_LOADENSA_14ComposedLayoutINSA_7SwizzleILi3ELi4ELi3EEENSA_18smem_ptr_flag_bitsILi16EEENSX_INSB_IJNSB_IJSH_SD_EEENSB_IJNSC_ILi8EEENSC_ILi4EEEEEENSB_IJSD_NSC_ILi18EEEEEEEEENSB_IJNSB_IJSD_SY_EEENSB_IJSH_NSC_ILi512EEEEEENSB_IJSY_NSC_ILi2048EEEEEEEEEEEEEvEENS15_INSA_20SM90_TMA_LOAD_IM2COLENS17_IS19_S1B_NSX_INSB_IJNSB_IJSH_NSC_ILi2EEEEEES1F_S1H_EEENSB_IJNSB_IJSD_S1M_EEES1L_NSB_IJSY_NSC_ILi4096EEEEEEEEEEEEEvEEEENS_8epilogue10collective6detail29Sm90TmaWarpSpecializedAdapterINS25_15DefaultEpilogueISN_NSB_IJlNSB_IJSD_lllEEESY_EEES2A_NS24_6thread17LinearCombinationISN_Li1EffLNS2B_9ScaleType4KindE0ELNS_15FloatRoundStyleE2ESN_EENS_4gemm15EpilogueDefaultEEEEEvvEEEEvNT_6ParamsE,"ax",@progbits
	.align	128
.text._ZN7cutlass13device_kernelINS_4conv6kernel13ConvUniversalINS1_16ConvProblemShapeILNS1_8OperatorE2ELi3EEENS1_10collective14CollectiveConvINS1_46MainloopSm90TmaGmmaWarpSpecializedImplicitGemmILS5_2ELi18ELi3EN4cute5tupleIJNSA_1CILi1EEESD_SD_EEENS1_36KernelImplicitTmaWarpSpecializedSm90ELi1EEENSB_IJNSC_ILi64EEENSB_IJNSC_ILi128EEEEEENSB_IJNSC_ILi32EEEEEEEEENS_10bfloat16_tESN_NSA_8TiledMMAINSA_8MMA_AtomIJNSA_4SM904GMMA28MMA_64x128x16_F32BF16BF16_SSILNSR_5MajorE1ELST_1ELNSR_7ScaleInE1ELSU_1EEEEEENSA_6LayoutISE_NSB_IJNSC_ILi0EEESY_SY_EEEEENSB_IJNSA_10UnderscoreES11_S11_EEEEENS7_6detail26Sm90ImplicitGemmTileTraitsINSA_13SM90_TMA_LOADENSA_14ComposedLayoutINSA_7SwizzleILi3ELi4ELi3EEENSA_18smem_ptr_flag_bitsILi16EEENSX_INSB_IJNSB_IJSH_SD_EEENSB_IJNSC_ILi8EEENSC_ILi4EEEEEENSB_IJSD_NSC_ILi18EEEEEEEEENSB_IJNSB_IJSD_SY_EEENSB_IJSH_NSC_ILi512EEEEEENSB_IJSY_NSC_ILi2048EEEEEEEEEEEEEvEENS15_INSA_20SM90_TMA_LOAD_IM2COLENS17_IS19_S1B_NSX_INSB_IJNSB_IJSH_NSC_ILi2EEEEEES1F_S1H_EEENSB_IJNSB_IJSD_S1M_EEES1L_NSB_IJSY_NSC_ILi4096EEEEEEEEEEEEEvEEEENS_8epilogue10collective6detail29Sm90TmaWarpSpecializedAdapterINS25_15DefaultEpilogueISN_NSB_IJlNSB_IJSD_lllEEESY_EEES2A_NS24_6thread17LinearCombinationISN_Li1EffLNS2B_9ScaleType4KindE0ELNS_15FloatRoundStyleE2ESN_EENS_4gemm15EpilogueDefaultEEEEEvvEEEEvNT_6ParamsE:
        .type           _ZN7cutlass13device_kernelINS_4conv6kernel13ConvUniversalINS1_16ConvProblemShapeILNS1_8OperatorE2ELi3EEENS1_10collective14CollectiveConvINS1_46MainloopSm90TmaGmmaWarpSpecializedImplicitGemmILS5_2ELi18ELi3EN4cute5tupleIJNSA_1CILi1EEESD_SD_EEENS1_36KernelImplicitTmaWarpSpecializedSm90ELi1EEENSB_IJNSC_ILi64EEENSB_IJNSC_ILi128EEEEEENSB_IJNSC_ILi32EEEEEEEEENS_10bfloat16_tESN_NSA_8TiledMMAINSA_8MMA_AtomIJNSA_4SM904GMMA28MMA_64x128x16_F32BF16BF16_SSILNSR_5MajorE1ELST_1ELNSR_7ScaleInE1ELSU_1EEEEEENSA_6LayoutISE_NSB_IJNSC_ILi0EEESY_SY_EEEEENSB_IJNSA_10UnderscoreES11_S11_EEEEENS7_6detail26Sm90ImplicitGemmTileTraitsINSA_13SM90_TMA_LOADENSA_14ComposedLayoutINSA_7SwizzleILi3ELi4ELi3EEENSA_18smem_ptr_flag_bitsILi16EEENSX_INSB_IJNSB_IJSH_SD_EEENSB_IJNSC_ILi8EEENSC_ILi4EEEEEENSB_IJSD_NSC_ILi18EEEEEEEEENSB_IJNSB_IJSD_SY_EEENSB_IJSH_NSC_ILi512EEEEEENSB_IJSY_NSC_ILi2048EEEEEEEEEEEEEvEENS15_INSA_20SM90_TMA_LOAD_IM2COLENS17_IS19_S1B_NSX_INSB_IJNSB_IJSH_NSC_ILi2EEEEEES1F_S1H_EEENSB_IJNSB_IJSD_S1M_EEES1L_NSB_IJSY_NSC_ILi4096EEEEEEEEEEEEEvEEEENS_8epilogue10collective6detail29Sm90TmaWarpSpecializedAdapterINS25_15DefaultEpilogueISN_NSB_IJlNSB_IJSD_lllEEESY_EEES2A_NS24_6thread17LinearCombinationISN_Li1EffLNS2B_9ScaleType4KindE0ELNS_15FloatRoundStyleE2ESN_EENS_4gemm15EpilogueDefaultEEEEEvvEEEEvNT_6ParamsE,@function
        .size           _ZN7cutlass13device_kernelINS_4conv6kernel13ConvUniversalINS1_16ConvProblemShapeILNS1_8OperatorE2ELi3EEENS1_10collective14CollectiveConvINS1_46MainloopSm90TmaGmmaWarpSpecializedImplicitGemmILS5_2ELi18ELi3EN4cute5tupleIJNSA_1CILi1EEESD_SD_EEENS1_36KernelImplicitTmaWarpSpecializedSm90ELi1EEENSB_IJNSC_ILi64EEENSB_IJNSC_ILi128EEEEEENSB_IJNSC_ILi32EEEEEEEEENS_10bfloat16_tESN_NSA_8TiledMMAINSA_8MMA_AtomIJNSA_4SM904GMMA28MMA_64x128x16_F32BF16BF16_SSILNSR_5MajorE1ELST_1ELNSR_7ScaleInE1ELSU_1EEEEEENSA_6LayoutISE_NSB_IJNSC_ILi0EEESY_SY_EEEEENSB_IJNSA_10UnderscoreES11_S11_EEEEENS7_6detail26Sm90ImplicitGemmTileTraitsINSA_13SM90_TMA_LOADENSA_14ComposedLayoutINSA_7SwizzleILi3ELi4ELi3EEENSA_18smem_ptr_flag_bitsILi16EEENSX_INSB_IJNSB_IJSH_SD_EEENSB_IJNSC_ILi8EEENSC_ILi4EEEEEENSB_IJSD_NSC_ILi18EEEEEEEEENSB_IJNSB_IJSD_SY_EEENSB_IJSH_NSC_ILi512EEEEEENSB_IJSY_NSC_ILi2048EEEEEEEEEEEEEvEENS15_INSA_20SM90_TMA_LOAD_IM2COLENS17_IS19_S1B_NSX_INSB_IJNSB_IJSH_NSC_ILi2EEEEEES1F_S1H_EEENSB_IJNSB_IJSD_S1M_EEES1L_NSB_IJSY_NSC_ILi4096EEEEEEEEEEEEEvEEEENS_8epilogue10collective6detail29Sm90TmaWarpSpecializedAdapterINS25_15DefaultEpilogueISN_NSB_IJlNSB_IJSD_lllEEESY_EEES2A_NS24_6thread17LinearCombinationISN_Li1EffLNS2B_9ScaleType4KindE0ELNS_15FloatRoundStyleE2ESN_EENS_4gemm15EpilogueDefaultEEEEEvvEEEEvNT_6ParamsE,(.L_x_172 - _ZN7cutlass13device_kernelINS_4conv6kernel13ConvUniversalINS1_16ConvProblemShapeILNS1_8OperatorE2ELi3EEENS1_10collective14CollectiveConvINS1_46MainloopSm90TmaGmmaWarpSpecializedImplicitGemmILS5_2ELi18ELi3EN4cute5tupleIJNSA_1CILi1EEESD_SD_EEENS1_36KernelImplicitTmaWarpSpecializedSm90ELi1EEENSB_IJNSC_ILi64EEENSB_IJNSC_ILi128EEEEEENSB_IJNSC_ILi32EEEEEEEEENS_10bfloat16_tESN_NSA_8TiledMMAINSA_8MMA_AtomIJNSA_4SM904GMMA28MMA_64x128x16_F32BF16BF16_SSILNSR_5MajorE1ELST_1ELNSR_7ScaleInE1ELSU_1EEEEEENSA_6LayoutISE_NSB_IJNSC_ILi0EEESY_SY_EEEEENSB_IJNSA_10UnderscoreES11_S11_EEEEENS7_6detail26Sm90ImplicitGemmTileTraitsINSA_13SM90_TMA_LOADENSA_14ComposedLayoutINSA_7SwizzleILi3ELi4ELi3EEENSA_18smem_ptr_flag_bitsILi16EEENSX_INSB_IJNSB_IJSH_SD_EEENSB_IJNSC_ILi8EEENSC_ILi4EEEEEENSB_IJSD_NSC_ILi18EEEEEEEEENSB_IJNSB_IJSD_SY_EEENSB_IJSH_NSC_ILi512EEEEEENSB_IJSY_NSC_ILi2048EEEEEEEEEEEEEvEENS15_INSA_20SM90_TMA_LOAD_IM2COLENS17_IS19_S1B_NSX_INSB_IJNSB_IJSH_NSC_ILi2EEEEEES1F_S1H_EEENSB_IJNSB_IJSD_S1M_EEES1L_NSB_IJSY_NSC_ILi4096EEEEEEEEEEEEEvEEEENS_8epilogue10collective6detail29Sm90TmaWarpSpecializedAdapterINS25_15DefaultEpilogueISN_NSB_IJlNSB_IJSD_lllEEESY_EEES2A_NS24_6thread17LinearCombinationISN_Li1EffLNS2B_9ScaleType4KindE0ELNS_15FloatRoundStyleE2ESN_EENS_4gemm15EpilogueDefaultEEEEEvvEEEEvNT_6ParamsE)
        .other          _ZN7cutlass13device_kernelINS_4conv6kernel13ConvUniversalINS1_16ConvProblemShapeILNS1_8OperatorE2ELi3EEENS1_10collective14CollectiveConvINS1_46MainloopSm90TmaGmmaWarpSpecializedImplicitGemmILS5_2ELi18ELi3EN4cute5tupleIJNSA_1CILi1EEESD_SD_EEENS1_36KernelImplicitTmaWarpSpecializedSm90ELi1EEENSB_IJNSC_ILi64EEENSB_IJNSC_ILi128EEEEEENSB_IJNSC_ILi32EEEEEEEEENS_10bfloat16_tESN_NSA_8TiledMMAINSA_8MMA_AtomIJNSA_4SM904GMMA28MMA_64x128x16_F32BF16BF16_SSILNSR_5MajorE1ELST_1ELNSR_7ScaleInE1ELSU_1EEEEEENSA_6LayoutISE_NSB_IJNSC_ILi0EEESY_SY_EEEEENSB_IJNSA_10UnderscoreES11_S11_EEEEENS7_6detail26Sm90ImplicitGemmTileTraitsINSA_13SM90_TMA_LOADENSA_14ComposedLayoutINSA_7SwizzleILi3ELi4ELi3EEENSA_18smem_ptr_flag_bitsILi16EEENSX_INSB_IJNSB_IJSH_SD_EEENSB_IJNSC_ILi8EEENSC_ILi4EEEEEENSB_IJSD_NSC_ILi18EEEEEEEEENSB_IJNSB_IJSD_SY_EEENSB_IJSH_NSC_ILi512EEEEEENSB_IJSY_NSC_ILi2048EEEEEEEEEEEEEvEENS15_INSA_20SM90_TMA_LOAD_IM2COLENS17_IS19_S1B_NSX_INSB_IJNSB_IJSH_NSC_ILi2EEEEEES1F_S1H_EEENSB_IJNSB_IJSD_S1M_EEES1L_NSB_IJSY_NSC_ILi4096EEEEEEEEEEEEEvEEEENS_8epilogue10collective6detail29Sm90TmaWarpSpecializedAdapterINS25_15DefaultEpilogueISN_NSB_IJlNSB_IJSD_lllEEESY_EEES2A_NS24_6thread17LinearCombinationISN_Li1EffLNS2B_9ScaleType4KindE0ELNS_15FloatRoundStyleE2ESN_EENS_4gemm15EpilogueDefaultEEEEEvvEEEEvNT_6ParamsE,@"STO_CUDA_ENTRY STV_DEFAULT"
_ZN7cutlass13device_kernelINS_4conv6kernel13ConvUniversalINS1_16ConvProblemShapeILNS1_8OperatorE2ELi3EEENS1_10collective14CollectiveConvINS1_46MainloopSm90TmaGmmaWarpSpecializedImplicitGemmILS5_2ELi18ELi3EN4cute5tupleIJNSA_1CILi1EEESD_SD_EEENS1_36KernelImplicitTmaWarpSpecializedSm90ELi1EEENSB_IJNSC_ILi64EEENSB_IJNSC_ILi128EEEEEENSB_IJNSC_ILi32EEEEEEEEENS_10bfloat16_tESN_NSA_8TiledMMAINSA_8MMA_AtomIJNSA_4SM904GMMA28MMA_64x128x16_F32BF16BF16_SSILNSR_5MajorE1ELST_1ELNSR_7ScaleInE1ELSU_1EEEEEENSA_6LayoutISE_NSB_IJNSC_ILi0EEESY_SY_EEEEENSB_IJNSA_10UnderscoreES11_S11_EEEEENS7_6detail26Sm90ImplicitGemmTileTraitsINSA_13SM90_TMA_LOADENSA_14ComposedLayoutINSA_7SwizzleILi3ELi4ELi3EEENSA_18smem_ptr_flag_bitsILi16EEENSX_INSB_IJNSB_IJSH_SD_EEENSB_IJNSC_ILi8EEENSC_ILi4EEEEEENSB_IJSD_NSC_ILi18EEEEEEEEENSB_IJNSB_IJSD_SY_EEENSB_IJSH_NSC_ILi512EEEEEENSB_IJSY_NSC_ILi2048EEEEEEEEEEEEEvEENS15_INSA_20SM90_TMA_LOAD_IM2COLENS17_IS19_S1B_NSX_INSB_IJNSB_IJSH_NSC_ILi2EEEEEES1F_S1H_EEENSB_IJNSB_IJSD_S1M_EEES1L_NSB_IJSY_NSC_ILi4096EEEEEEEEEEEEEvEEEENS_8epilogue10collective6detail29Sm90TmaWarpSpecializedAdapterINS25_15DefaultEpilogueISN_NSB_IJlNSB_IJSD_lllEEESY_EEES2A_NS24_6thread17LinearCombinationISN_Li1EffLNS2B_9ScaleType4KindE0ELNS_15FloatRoundStyleE2ESN_EENS_4gemm15EpilogueDefaultEEEEEvvEEEEvNT_6ParamsE:
[----:B------:R-:W-:Y:S01]  /*0000*/  LDC R1, c[0x0][0x28] ;  /* 0x00000a00ff017b82 */ /* 0x000fe20000000800 */
[----:B------:R-:W0:Y:S01]  /*0010*/  S2R R13, SR_TID.X ;  /* 0x00000000000d7919 */ /* 0x000e220000002100 */
[----:B------:R-:W-:Y:S01]  /*0020*/  ELECT P0, URZ, PT ;  /* 0x00000000003f782f */ /* 0x000fe20003800000 */
[----:B------:R-:W-:Y:S01]  /*0030*/  BSSY B0, `(.L_x_0) ;  /* 0x000000f000007945 */ /* 0x000fe20003800000 */
[--C-:B0-----:R-:W-:Y:S02]  /*0040*/  SHF.R.U32.HI R0, RZ, 0x5, R13.reuse ;  /* 0x00000005ff007819 */ /* 0x101fe4000001160d */
[----:B------:R-:W-:-:S03]  /*0050*/  SHF.R.U32.HI R3, RZ, 0x7, R13 ;  /* 0x00000007ff037819 */ /* 0x000fc6000001160d */
[----:B------:R-:W0:Y:S04]  /*0060*/  SHFL.IDX PT, R2, R0, RZ, 0x1f ;  /* 0x00001fff00027589 */ /* 0x000e2800000e0000 */
[----:B------:R1:W2:Y:S01]  /*0070*/  SHFL.IDX PT, R8, R3, RZ, 0x1f ;  /* 0x00001fff03087589 */ /* 0x0002a200000e0000 */
[----:B0-----:R-:W-:-:S13]  /*0080*/  ISETP.NE.OR P0, PT, R2, RZ, !P0 ;  /* 0x000000ff0200720c */ /* 0x001fda0004705670 */
[----:B-12---:R-:W-:Y:S05]  /*0090*/  @P0 BRA `(.L_x_1) ;  /* 0x0000000000200947 */ /* 0x006fea0003800000 */
[----:B------:R-:W-:Y:S02]  /*00a0*/  ULDC.64 UR4, c[0x0][0x198] ;  /* 0x0000660000047ab9 */ /* 0x000fe40000000a00 */
[----:B------:R-:W-:Y:S02]  /*00b0*/  UIADD3 UR6, UP0, UR4, 0xf0, URZ ;  /* 0x000000f004067890 */ /* 0x000fe4000ff1e03f */
[----:B------:R-:W-:Y:S02]  /*00c0*/  UIADD3 UR4, UP1, UR4, 0x1f0, URZ ;  /* 0x000001f004047890 */ /* 0x000fe4000ff3e03f */
[----:B------:R-:W-:Y:S02]  /*00d0*/  UIADD3.X UR7, URZ, UR5, URZ, UP0, !UPT ;  /* 0x000000053f077290 */ /* 0x000fe400087fe43f */
[----:B------:R-:W-:-:S07]  /*00e0*/  UIADD3.X UR5, URZ, UR5, URZ, UP1, !UPT ;  /* 0x000000053f057290 */ /* 0x000fce0008ffe43f */
[----:B------:R0:W-:Y:S02]  /*00f0*/  UTMACCTL.PF [UR6] ;  /* 0x00000000060079b9 */ /* 0x0001e40008040000 */
[----:B------:R0:W-:Y:S02]  /*0100*/  UTMACCTL.PF [UR4] ;  /* 0x00000000040079b9 */ /* 0x0001e40008040000 */
[----:B0-----:R-:W-:Y:S01]  /*0110*/  NOP ;  /* 0x0000000000007918 */ /* 0x001fe20000000000 */
.L_x_1:
[----:B------:R-:W-:Y:S05]  /*0120*/  BSYNC B0 ;  /* 0x0000000000007941 */ /* 0x000fea0003800000 */
.L_x_0:
[----:B------:R-:W0:Y:S01]  /*0130*/  SHFL.IDX PT, R0, R0, RZ, 0x1f ;  /* 0x00001fff00007589 */ /* 0x000e2200000e0000 */
[----:B------:R-:W-:-:S04]  /*0140*/  SHF.R.S32.HI R3, RZ, 0x1f, R2 ;  /* 0x0000001fff037819 */ /* 0x000fc80000011402 */
[----:B------:R-:W-:Y:S02]  /*0150*/  LEA.HI R3, R3, R2, RZ, 0x2 ;  /* 0x0000000203037211 */ /* 0x000fe400078f10ff */
[----:B0-----:R-:W-:-:S13]  /*0160*/  ISETP.NE.AND P0, PT, R0, RZ, PT ;  /* 0x000000ff0000720c */ /* 0x001fda0003f05270 */
[----:B------:R-:W-:Y:S05]  /*0170*/  @P0 BRA `(.L_x_2) ;  /* 0x0000000000d40947 */ /* 0x000fea0003800000 */
[----:B------:R-:W-:Y:S01]  /*0180*/  ELECT P0, URZ, PT ;  /* 0x00000000003f782f */ /* 0x000fe20003800000 */
[----:B------:R-:W-:-:S12]  /*0190*/  BSSY B0, `(.L_x_2) ;  /* 0x0000033000007945 */ /* 0x000fd80003800000 */
[----:B------:R-:W-:Y:S05]  /*01a0*/  @!P0 BRA `(.L_x_3) ;  /* 0x0000000000c48947 */ /* 0x000fea0003800000 */
[----:B------:R-:W0:Y:S01]  /*01b0*/  S2UR UR8, SR_CgaCtaId ;  /* 0x00000000000879c3 */ /* 0x000e220000008800 */
[----:B------:R-:W-:Y:S01]  /*01c0*/  UMOV UR4, 0x400 ;  /* 0x0000040000047882 */ /* 0x000fe20000000000 */
[----:B------:R-:W-:Y:S01]  /*01d0*/  UMOV UR5, 0x1 ;  /* 0x0000000100057882 */ /* 0x000fe20000000000 */
[----:B------:R-:W-:Y:S02]  /*01e0*/  UMOV UR6, 0x80 ;  /* 0x0000008000067882 */ /* 0x000fe40000000000 */
[----:B------:R-:W-:-:S04]  /*01f0*/  UIADD3 UR6, -UR6, 0x100000, URZ ;  /* 0x0010000006067890 */ /* 0x000fc8000fffe13f */
[----:B------:R-:W-:Y:S02]  /*0200*/  USHF.L.U32 UR7, UR6, 0xb, URZ ;  /* 0x0000000b06077899 */ /* 0x000fe4000800063f */
[----:B------:R-:W-:Y:S02]  /*0210*/  USHF.L.U32 UR6, UR6, 0x1, URZ ;  /* 0x0000000106067899 */ /* 0x000fe4000800063f */
[----:B0-----:R-:W-:Y:S02]  /*0220*/  ULEA UR8, UR8, UR4, 0x18 ;  /* 0x0000000408087291 */ /* 0x001fe4000f8ec03f */
[----:B------:R-:W-:-:S04]  /*0230*/  UIADD3 UR4, -UR5, 0x100000, URZ ;  /* 0x0010000005047890 */ /* 0x000fc8000fffe13f */
[----:B------:R-:W-:Y:S02]  /*0240*/  USHF.L.U32 UR5, UR4, 0xb, URZ ;  /* 0x0000000b04057899 */ /* 0x000fe4000800063f */
[----:B------:R-:W-:Y:S01]  /*0250*/  USHF.L.U32 UR4, UR4, 0x1, URZ ;  /* 0x0000000104047899 */ /* 0x000fe2000800063f */
[----:B------:R-:W0:Y:S11]  /*0260*/  FENCE.VIEW.ASYNC.S ;  /* 0x00000000000073c6 */ /* 0x000e360000000000 */
[----:B0-----:R0:W1:Y:S01]  /*0270*/  SYNCS.EXCH.64 URZ, [UR8+0x36000], UR4 ;  /* 0x03600004083f75b2 */ /* 0x0010620008000100 */
[----:B------:R0:W2:Y:S01]  /*0280*/  SYNCS.EXCH.64 URZ, [UR8+0x36090], UR6 ;  /* 0x03609006083f75b2 */ /* 0x0000a20008000100 */
[----:B------:R0:W3:Y:S01]  /*0290*/  SYNCS.EXCH.64 URZ, [UR8+0x36008], UR4 ;  /* 0x03600804083f75b2 */ /* 0x0000e20008000100 */
[----:B------:R0:W4:Y:S01]  /*02a0*/  SYNCS.EXCH.64 URZ, [UR8+0x36098], UR6 ;  /* 0x03609806083f75b2 */ /* 0x0001220008000100 */
[----:B------:R0:W0:Y:S01]  /*02b0*/  SYNCS.EXCH.64 URZ, [UR8+0x36010], UR4 ;  /* 0x03601004083f75b2 */ /* 0x0000220008000100 */
        /* <DEDUP_REMOVED lines=31> */
[----:B-1234-:R-:W-:Y:S01]  /*04b0*/  NOP ;  /* 0x0000000000007918 */ /* 0x01efe20000000000 */
.L_x_3:
[----:B0-----:R-:W-:Y:S05]  /*04c0*/  BSYNC B0 ;  /* 0x0000000000007941 */ /* 0x001fea0003800000 */
.L_x_2:
[----:B------:R-:W-:Y:S01]  /*04d0*/  ULDC.64 UR4, c[0x0][0x618] ;  /* 0x0001860000047ab9 */ /* 0x000fe20000000a00 */
[----:B------:R-:W-:Y:S01]  /*04e0*/  LOP3.LUT R3, R3, 0xfffffffc, RZ, 0xc0, !PT ;  /* 0xfffffffc03037812 */ /* 0x000fe200078ec0ff */
[----:B------:R-:W-:Y:S01]  /*04f0*/  NOP ;  /* 0x0000000000007918 */ /* 0x000fe20000000000 */
[----:B------:R-:W-:Y:S01]  /*0500*/  ISETP.NE.U32.AND P0, PT, RZ, UR4, PT ;  /* 0x00000004ff007c0c */ /* 0x000fe2000bf05070 */
[----:B------:R-:W-:Y:S01]  /*0510*/  NOP ;  /* 0x0000000000007918 */ /* 0x000fe20000000000 */
[----:B------:R-:W-:Y:S01]  /*0520*/  BAR.SYNC.DEFER_BLOCKING 0x0 ;  /* 0x0000000000007b1d */ /* 0x000fe20000010000 */
[----:B------:R-:W-:Y:S01]  /*0530*/  IMAD.IADD R3, R2, 0x1, -R3 ;  /* 0x0000000102037824 */ /* 0x000fe200078e0a03 */
[----:B------:R-:W-:Y:S02]  /*0540*/  ISETP.NE.AND.EX P0, PT, RZ, UR5, PT, P0 ;  /* 0x00000005ff007c0c */ /* 0x000fe4000bf05300 */
[C---:B------:R-:W-:Y:S02]  /*0550*/  ISETP.NE.AND P2, PT, R8.reuse, 0x1, PT ;  /* 0x000000010800780c */ /* 0x040fe40003f45270 */
[----:B------:R-:W-:Y:S01]  /*0560*/  LOP3.LUT P1, RZ, R8, R3, RZ, 0xfc, !PT ;  /* 0x0000000308ff7212 */ /* 0x000fe2000782fcff */
[----:B------:R-:W-:-:S03]  /*0570*/  ULDC.64 UR12, c[0x0][0x208] ;  /* 0x00008200000c7ab9 */ /* 0x000fc60000000a00 */
[----:B------:R-:W-:-:S04]  /*0580*/  SEL R2, RZ, 0x1, P1 ;  /* 0x00000001ff027807 */ /* 0x000fc80000800000 */
[----:B------:R-:W-:Y:S01]  /*0590*/  SEL R2, R2, 0x2, P2 ;  /* 0x0000000202027807 */ /* 0x000fe20001000000 */
[----:B------:R-:W-:Y:S06]  /*05a0*/  @!P0 BRA `(.L_x_4) ;  /* 0x00000000001c8947 */ /* 0x000fec0003800000 */
[----:B------:R-:W0:Y:S02]  /*05b0*/  LDC.64 R4, c[0x0][0x618] ;  /* 0x00018600ff047b82 */ /* 0x000e240000000a00 */
[----:B0-----:R-:W2:Y:S02]  /*05c0*/  LDG.E.64 R4, desc[UR12][R4.64] ;  /* 0x0000000c04047981 */ /* 0x001ea4000c1e1b00 */
[----:B--2---:R-:W-:-:S04]  /*05d0*/  ISETP.NE.U32.AND P0, PT, R4, RZ, PT ;  /* 0x000000ff0400720c */ /* 0x004fc80003f05070 */
[----:B------:R-:W-:-:S13]  /*05e0*/  ISETP.NE.AND.EX P0, PT, R5, RZ, PT, P0 ;  /* 0x000000ff0500720c */ /* 0x000fda0003f05300 */
[----:B------:R-:W-:Y:S05]  /*05f0*/  @!P0 BRA `(.L_x_4) ;  /* 0x0000000000088947 */ /* 0x000fea0003800000 */
[----:B------:R2:W5:Y:S01]  /*0600*/  LD.E R0, desc[UR12][R4.64] ;  /* 0x0000000c04007980 */ /* 0x000562000c101900 */
[----:B------:R-:W-:Y:S05]  /*0610*/  BRA `(.L_x_5) ;  /* 0x0000000000207947 */ /* 0x000fea0003800000 */
.L_x_4:
[----:B------:R-:W-:Y:S02]  /*0620*/  ULDC.64 UR4, c[0x0][0x608] ;  /* 0x0001820000047ab9 */ /* 0x000fe40000000a00 */
[----:B------:R-:W-:-:S04]  /*0630*/  ISETP.NE.U32.AND P0, PT, RZ, UR4, PT ;  /* 0x00000004ff007c0c */ /* 0x000fc8000bf05070 */
[----:B------:R-:W-:-:S13]  /*0640*/  ISETP.NE.AND.EX P0, PT, RZ, UR5, PT, P0 ;  /* 0x00000005ff007c0c */ /* 0x000fda000bf05300 */
[----:B------:R-:W-:Y:S05]  /*0650*/  @!P0 BRA `(.L_x_6) ;  /* 0x00000000000c8947 */ /* 0x000fea0003800000 */
[----:B------:R-:W0:Y:S02]  /*0660*/  LDC.64 R4, c[0x0][0x608] ;  /* 0x00018200ff047b82 */ /* 0x000e240000000a00 */
[----:B0-----:R0:W5:Y:S01]  /*0670*/  LDG.E R0, desc[UR12][R4.64] ;  /* 0x0000000c04007981 */ /* 0x001162000c1e1900 */
[----:B------:R-:W-:Y:S05]  /*0680*/  BRA `(.L_x_5) ;  /* 0x0000000000047947 */ /* 0x000fea0003800000 */
.L_x_6:
[----:B------:R-:W1:Y:S02]  /*0690*/  LDC R0, c[0x0][0x600] ;  /* 0x00018000ff007b82 */ /* 0x000e640000000800 */
.L_x_5:
[----:B------:R-:W-:Y:S02]  /*06a0*/  ULDC.64 UR4, c[0x0][0x620] ;  /* 0x0001880000047ab9 */ /* 0x000fe40000000a00 */
[----:B------:R-:W-:-:S04]  /*06b0*/  ISETP.NE.U32.AND P0, PT, RZ, UR4, PT ;  /* 0x00000004ff007c0c */ /* 0x000fc8000bf05070 */
[----:B------:R-:W-:-:S13]  /*06c0*/  ISETP.NE.AND.EX P0, PT, RZ, UR5, PT, P0 ;  /* 0x00000005ff007c0c */ /* 0x000fda000bf05300 */
[----:B------:R-:W-:Y:S05]  /*06d0*/  @!P0 BRA `(.L_x_7) ;  /* 0x00000000001c8947 */ /* 0x000fea0003800000 */
[----:B0-2---:R-:W0:Y:S02]  /*06e0*/  LDC.64 R4, c[0x0][0x620] ;  /* 0x00018800ff047b82 */ /* 0x005e240000000a00 */
[----:B0-----:R-:W2:Y:S02]  /*06f0*/  LDG.E.64 R4, desc[UR12][R4.64] ;  /* 0x0000000c04047981 */ /* 0x001ea4000c1e1b00 */
[----:B--2---:R-:W-:-:S04]  /*0700*/  ISETP.NE.U32.AND P0, PT, R4, RZ, PT ;  /* 0x000000ff0400720c */ /* 0x004fc80003f05070 */
[----:B------:R-:W-:-:S13]  /*0710*/  ISETP.NE.AND.EX P0, PT, R5, RZ, PT, P0 ;  /* 0x000000ff0500720c */ /* 0x000fda0003f05300 */
[----:B------:R-:W-:Y:S05]  /*0720*/  @!P0 BRA `(.L_x_7) ;  /* 0x0000000000088947 */ /* 0x000fea0003800000 */
[----:B------:R0:W5:Y:S01]  /*0730*/  LD.E R6, desc[UR12][R4.64] ;  /* 0x0000000c04067980 */ /* 0x000162000c101900 */
[----:B------:R-:W-:Y:S05]  /*0740*/  BRA `(.L_x_8) ;  /* 0x0000000000207947 */ /* 0x000fea0003800000 */
.L_x_7:
[----:B------:R-:W-:Y:S02]  /*0750*/  ULDC.64 UR4, c[0x0][0x610] ;  /* 0x0001840000047ab9 */ /* 0x000fe40000000a00 */
[----:B------:R-:W-:-:S04]  /*0760*/  ISETP.NE.U32.AND P0, PT, RZ, UR4, PT ;  /* 0x00000004ff007c0c */ /* 0x000fc8000bf05070 */
[----:B------:R-:W-:-:S13]  /*0770*/  ISETP.NE.AND.EX P0, PT, RZ, UR5, PT, P0 ;  /* 0x00000005ff007c0c */ /* 0x000fda000bf05300 */
[----:B------:R-:W-:Y:S05]  /*0780*/  @!P0 BRA `(.L_x_9) ;  /* 0x00000000000c8947 */ /* 0x000fea0003800000 */
[----:B------:R-:W3:Y:S02]  /*0790*/  LDC.64 R6, c[0x0][0x610] ;  /* 0x00018400ff067b82 */ /* 0x000ee40000000a00 */
[----:B---3--:R4:W5:Y:S01]  /*07a0*/  LDG.E R6, desc[UR12][R6.64] ;  /* 0x0000000c06067981 */ /* 0x008962000c1e1900 */
[----:B------:R-:W-:Y:S05]  /*07b0*/  BRA `(.L_x_8) ;  /* 0x0000000000047947 */ /* 0x000fea0003800000 */
.L_x_9:
[----:B------:R-:W3:Y:S02]  /*07c0*/  LDC R6, c[0x0][0x604] ;  /* 0x00018100ff067b82 */ /* 0x000ee40000000800 */
.L_x_8:
[----:B0-2---:R-:W0:Y:S01]  /*07d0*/  LDC R4, c[0x0][0x4d8] ;  /* 0x00013600ff047b82 */ /* 0x005e220000000800 */
[----:B------:R-:W2:Y:S07]  /*07e0*/  S2R R12, SR_CTAID.Y ;  /* 0x00000000000c7919 */ /* 0x000eae0000002600 */
[----:B------:R-:W1:Y:S01]  /*07f0*/  LDC R15, c[0x0][0x4dc] ;  /* 0x00013700ff0f7b82 */ /* 0x000e620000000800 */
[----:B0-----:R-:W-:-:S05]  /*0800*/  VIADD R4, R4, 0x7f ;  /* 0x0000007f04047836 */ /* 0x001fca0000000000 */
[----:B------:R-:W-:Y:S02]  /*0810*/  SHF.R.S32.HI R5, RZ, 0x1f, R4 ;  /* 0x0000001fff057819 */ /* 0x000fe40000011404 */
[----:B-1----:R-:W-:Y:S02]  /*0820*/  IABS R16, R15 ;  /* 0x0000000f00107213 */ /* 0x002fe40000000000 */
[----:B------:R-:W-:-:S04]  /*0830*/  LEA.HI R5, R5, R4, RZ, 0x7 ;  /* 0x0000000405057211 */ /* 0x000fc800078f38ff */
[----:B------:R-:W-:-:S04]  /*0840*/  SHF.R.S32.HI R11, RZ, 0x7, R5 ;  /* 0x00000007ff0b7819 */ /* 0x000fc80000011405 */
[-C--:B------:R-:W-:Y:S02]  /*0850*/  IABS R14, R11.reuse ;  /* 0x0000000b000e7213 */ /* 0x080fe40000000000 */
[----:B------:R-:W-:Y:S02]  /*0860*/  IABS R10, R11 ;  /* 0x0000000b000a7213 */ /* 0x000fe40000000000 */
[----:B----4-:R-:W0:Y:S03]  /*0870*/  I2F.RP R7, R14 ;  /* 0x0000000e00077306 */ /* 0x010e260000209400 */
[----:B------:R-:W-:-:S05]  /*0880*/  IMAD.MOV R10, RZ, RZ, -R10 ;  /* 0x000000ffff0a7224 */ /* 0x000fca00078e0a0a */
[----:B0-----:R-:W0:Y:S02]  /*0890*/  MUFU.RCP R7, R7 ;  /* 0x0000000700077308 */ /* 0x001e240000001000 */
[----:B0-----:R-:W-:Y:S01]  /*08a0*/  VIADD R4, R7, 0xffffffe ;  /* 0x0ffffffe07047836 */ /* 0x001fe20000000000 */
[----:B--2---:R-:W-:-:S05]  /*08b0*/  IABS R7, R12 ;  /* 0x0000000c00077213 */ /* 0x004fca0000000000 */
[----:B------:R0:W1:Y:S02]  /*08c0*/  F2I.FTZ.U32.TRUNC.NTZ R5, R4 ;  /* 0x0000000400057305 */ /* 0x000064000021f000 */
[----:B0-----:R-:W-:Y:S02]  /*08d0*/  IMAD.MOV.U32 R4, RZ, RZ, RZ ;  /* 0x000000ffff047224 */ /* 0x001fe400078e00ff */
[----:B-1----:R-:W-:-:S04]  /*08e0*/  IMAD.MOV R9, RZ, RZ, -R5 ;  /* 0x000000ffff097224 */ /* 0x002fc800078e0a05 */
[----:B------:R-:W-:-:S04]  /*08f0*/  IMAD R9, R9, R14, RZ ;  /* 0x0000000e09097224 */ /* 0x000fc800078e02ff */
[----:B------:R-:W-:Y:S02]  /*0900*/  IMAD.HI.U32 R5, R5, R9, R4 ;  /* 0x0000000905057227 */ /* 0x000fe400078e0004 */
[----:B------:R-:W0:Y:S04]  /*0910*/  I2F.RP R9, R16 ;  /* 0x0000001000097306 */ /* 0x000e280000209400 */
[----:B------:R-:W-:-:S04]  /*0920*/  IMAD.HI.U32 R4, R5, R7, RZ ;  /* 0x0000000705047227 */ /* 0x000fc800078e00ff */
[----:B------:R-:W-:Y:S01]  /*0930*/  IMAD R5, R4, R10, R7 ;  /* 0x0000000a04057224 */ /* 0x000fe200078e0207 */
[----:B------:R-:W-:-:S04]  /*0940*/  LOP3.LUT R7, R12, R11, RZ, 0x3c, !PT ;  /* 0x0000000b0c077212 */ /* 0x000fc800078e3cff */
[----:B------:R-:W-:Y:S01]  /*0950*/  ISETP.GT.U32.AND P1, PT, R14, R5, PT ;  /* 0x000000050e00720c */ /* 0x000fe20003f24070 */
[----:B0-----:R-:W0:Y:S01]  /*0960*/  MUFU.RCP R9, R9 ;  /* 0x0000000900097308 */ /* 0x001e220000001000 */
[----:B------:R-:W-:-:S11]  /*0970*/  ISETP.GE.AND P2, PT, R7, RZ, PT ;  /* 0x000000ff0700720c */ /* 0x000fd60003f46270 */
[----:B------:R-:W-:Y:S02]  /*0980*/  @!P1 IMAD.IADD R5, R5, 0x1, -R14 ;  /* 0x0000000105059824 */ /* 0x000fe400078e0a0e */
[----:B------:R-:W-:Y:S01]  /*0990*/  @!P1 VIADD R4, R4, 0x1 ;  /* 0x0000000104049836 */ /* 0x000fe20000000000 */
[----:B------:R-:W-:Y:S02]  /*09a0*/  ISETP.NE.AND P1, PT, R11, RZ, PT ;  /* 0x000000ff0b00720c */ /* 0x000fe40003f25270 */
[----:B------:R-:W-:Y:S01]  /*09b0*/  ISETP.GE.U32.AND P0, PT, R5, R14, PT ;  /* 0x0000000e0500720c */ /* 0x000fe20003f06070 */
[----:B0-----:R-:W-:Y:S01]  /*09c0*/  VIADD R10, R9, 0xffffffe ;  /* 0x0ffffffe090a7836 */ /* 0x001fe20000000000 */
[----:B------:R-:W0:Y:S03]  /*09d0*/  LDC R14, c[0x0][0x4e0] ;  /* 0x00013800ff0e7b82 */ /* 0x000e260000000800 */
[----:B------:R-:W1:Y:S08]  /*09e0*/  F2I.FTZ.U32.TRUNC.NTZ R5, R10 ;  /* 0x0000000a00057305 */ /* 0x000e70000021f000 */
[----:B------:R-:W-:-:S04]  /*09f0*/  @P0 VIADD R4, R4, 0x1 ;  /* 0x0000000104040836 */ /* 0x000fc80000000000 */
[----:B------:R-:W-:Y:S02]  /*0a00*/  IMAD.MOV.U32 R18, RZ, RZ, R4 ;  /* 0x000000ffff127224 */ /* 0x000fe400078e0004 */
[----:B------:R-:W-:Y:S02]  /*0a10*/  IMAD.MOV.U32 R4, RZ, RZ, RZ ;  /* 0x000000ffff047224 */ /* 0x000fe400078e00ff */
[--C-:B-1----:R-:W-:Y:S02]  /*0a20*/  IMAD.MOV R7, RZ, RZ, -R5.reuse ;  /* 0x000000ffff077224 */ /* 0x102fe400078e0a05 */
[----:B------:R-:W-:Y:S01]  /*0a30*/  @!P2 IMAD.MOV R18, RZ, RZ, -R18 ;  /* 0x000000ffff12a224 */ /* 0x000fe200078e0a12 */
[----:B------:R-:W-:Y:S01]  /*0a40*/  @!P1 LOP3.LUT R18, RZ, R11, RZ, 0x33, !PT ;  /* 0x0000000bff129212 */ /* 0x000fe200078e33ff */
[----:B------:R-:W-:Y:S01]  /*0a50*/  IMAD R7, R7, R16, RZ ;  /* 0x0000001007077224 */ /* 0x000fe200078e02ff */
[----:B0-----:R-:W-:Y:S02]  /*0a60*/  IABS R17, R14 ;  /* 0x0000000e00117213 */ /* 0x001fe40000000000 */
[----:B------:R-:W-:Y:S01]  /*0a70*/  IABS R9, R18 ;  /* 0x0000001200097213 */ /* 0x000fe20000000000 */
[----:B------:R-:W-:-:S04]  /*0a80*/  IMAD.HI.U32 R4, R5, R7, R4 ;  /* 0x0000000705047227 */ /* 0x000fc800078e0004 */
[----:B------:R-:W-:Y:S02]  /*0a90*/  IMAD.MOV.U32 R5, RZ, RZ, R9 ;  /* 0x000000ffff057224 */ /* 0x000fe400078e0009 */
[----:B------:R-:W0:Y:S02]  /*0aa0*/  I2F.RP R9, R17 ;  /* 0x0000001100097306 */ /* 0x000e240000209400 */
[----:B------:R-:W-:-:S04]  /*0ab0*/  IMAD.HI.U32 R4, R4, R5, RZ ;  /* 0x0000000504047227 */ /* 0x000fc800078e00ff */
[----:B------:R-:W-:-:S04]  /*0ac0*/  IMAD.MOV R7, RZ, RZ, -R4 ;  /* 0x000000ffff077224 */ /* 0x000fc800078e0a04 */
        /* <DEDUP_REMOVED lines=14> */
[----:B-1----:R-:W-:Y:S02]  /*0bb0*/  IMAD.MOV R4, RZ, RZ, -R5 ;  /* 0x000000ffff047224 */ /* 0x002fe400078e0a05 */
[----:B------:R-:W-:Y:S01]  /*0bc0*/  @!P2 IMAD.MOV R19, RZ, RZ, -R19 ;  /* 0x000000ffff13a224 */ /* 0x000fe200078e0a13 */
[----:B------:R-:W-:Y:S01]  /*0bd0*/  @!P1 LOP3.LUT R19, RZ, R15, RZ, 0x33, !PT ;  /* 0x0000000fff139212 */ /* 0x000fe200078e33ff */
[----:B------:R-:W-:Y:S02]  /*0be0*/  IMAD R7, R4, R17, RZ ;  /* 0x0000001104077224 */ /* 0x000fe400078e02ff */
[----:B------:R-:W-:Y:S01]  /*0bf0*/  IMAD.MOV.U32 R4, RZ, RZ, RZ ;  /* 0x000000ffff047224 */ /* 0x000fe200078e00ff */
[----:B------:R-:W-:Y:S01]  /*0c00*/  IABS R9, R19 ;  /* 0x0000001300097213 */ /* 0x000fe20000000000 */
[----:B------:R-:W-:-:S02]  /*0c10*/  IMAD.MOV R10, RZ, RZ, -R19 ;  /* 0x000000ffff0a7224 */ /* 0x000fc400078e0a13 */
[----:B------:R-:W-:-:S04]  /*0c20*/  IMAD.HI.U32 R4, R5, R7, R4 ;  /* 0x0000000705047227 */ /* 0x000fc800078e0004 */
[----:B------:R-:W-:Y:S02]  /*0c30*/  IMAD.MOV.U32 R5, RZ, RZ, R9 ;  /* 0x000000ffff057224 */ /* 0x000fe400078e0009 */
[----:B------:R-:W-:Y:S02]  /*0c40*/  IMAD.MOV R9, RZ, RZ, -R18 ;  /* 0x000000ffff097224 */ /* 0x000fe400078e0a12 */
[----:B------:R-:W-:-:S04]  /*0c50*/  IMAD.HI.U32 R7, R4, R5, RZ ;  /* 0x0000000504077227 */ /* 0x000fc800078e00ff */
[----:B------:R-:W-:Y:S02]  /*0c60*/  IMAD.MOV R4, RZ, RZ, -R7 ;  /* 0x000000ffff047224 */ /* 0x000fe400078e0a07 */
[----:B------:R-:W-:Y:S02]  /*0c70*/  IMAD R11, R11, R9, R12 ;  /* 0x000000090b0b7224 */ /* 0x000fe400078e020c */
[----:B------:R-:W-:Y:S02]  /*0c80*/  IMAD R4, R17, R4, R5 ;  /* 0x0000000411047224 */ /* 0x000fe400078e0205 */
[----:B------:R-:W-:-:S03]  /*0c90*/  IMAD R9, R15, R10, R18 ;  /* 0x0000000a0f097224 */ /* 0x000fc600078e0212 */
[----:B------:R-:W-:-:S13]  /*0ca0*/  ISETP.GT.U32.AND P1, PT, R17, R4, PT ;  /* 0x000000041100720c */ /* 0x000fda0003f24070 */
[----:B------:R-:W-:Y:S02]  /*0cb0*/  @!P1 IMAD.IADD R4, R4, 0x1, -R17 ;  /* 0x0000000104049824 */ /* 0x000fe400078e0a11 */
[----:B------:R-:W-:Y:S01]  /*0cc0*/  @!P1 VIADD R7, R7, 0x1 ;  /* 0x0000000107079836 */ /* 0x000fe20000000000 */
[----:B------:R-:W-:Y:S02]  /*0cd0*/  ISETP.NE.AND P1, PT, R14, RZ, PT ;  /* 0x000000ff0e00720c */ /* 0x000fe40003f25270 */
[----:B------:R-:W-:Y:S02]  /*0ce0*/  ISETP.GE.U32.AND P0, PT, R4, R17, PT ;  /* 0x000000110400720c */ /* 0x000fe40003f06070 */
[----:B------:R-:W-:-:S04]  /*0cf0*/  LOP3.LUT R4, R19, R14, RZ, 0x3c, !PT ;  /* 0x0000000e13047212 */ /* 0x000fc800078e3cff */
[----:B------:R-:W-:Y:S01]  /*0d00*/  ISETP.GE.AND P2, PT, R4, RZ, PT ;  /* 0x000000ff0400720c */ /* 0x000fe20003f46270 */
[----:B0-----:R-:W-:-:S05]  /*0d10*/  VIADD R4, R16, 0x1f ;  /* 0x0000001f10047836 */ /* 0x001fca0000000000 */
[----:B------:R-:W-:Y:S01]  /*0d20*/  SHF.R.S32.HI R5, RZ, 0x1f, R4 ;  /* 0x0000001fff057819 */ /* 0x000fe20000011404 */
[----:B------:R-:W-:Y:S01]  /*0d30*/  @P0 VIADD R7, R7, 0x1 ;  /* 0x0000000107070836 */ /* 0x000fe20000000000 */
[----:B------:R-:W-:Y:S02]  /*0d40*/  ISETP.NE.AND P0, PT, R8, RZ, PT ;  /* 0x000000ff0800720c */ /* 0x000fe40003f05270 */
[----:B------:R-:W-:-:S03]  /*0d50*/  LEA.HI R5, R5, R4, RZ, 0x5 ;  /* 0x0000000405057211 */ /* 0x000fc600078f28ff */
[----:B------:R-:W-:Y:S01]  /*0d60*/  @!P2 IMAD.MOV R7, RZ, RZ, -R7 ;  /* 0x000000ffff07a224 */ /* 0x000fe200078e0a07 */
[----:B------:R-:W-:Y:S02]  /*0d70*/  @!P1 LOP3.LUT R7, RZ, R14, RZ, 0x33, !PT ;  /* 0x0000000eff079212 */ /* 0x000fe400078e33ff */
[----:B------:R-:W-:-:S03]  /*0d80*/  SHF.R.S32.HI R10, RZ, 0x5, R5 ;  /* 0x00000005ff0a7819 */ /* 0x000fc60000011405 */
[----:B------:R-:W-:-:S04]  /*0d90*/  IMAD.MOV R17, RZ, RZ, -R7 ;  /* 0x000000ffff117224 */ /* 0x000fc800078e0a07 */
[----:B------:R-:W-:Y:S01]  /*0da0*/  IMAD R12, R14, R17, R19 ;  /* 0x000000110e0c7224 */ /* 0x000fe200078e0213 */
[----:B------:R-:W-:Y:S06]  /*0db0*/  @!P0 BRA `(.L_x_10) ;  /* 0x0000005000a08947 */ /* 0x000fec0003800000 */
[----:B------:R-:W-:-:S13]  /*0dc0*/  ISETP.NE.AND P0, PT, R8, 0x1, PT ;  /* 0x000000010800780c */ /* 0x000fda0003f05270 */
[----:B------:R-:W-:Y:S05]  /*0dd0*/  @P0 EXIT ;  /* 0x000000000000094d */ /* 0x000fea0003800000 */
[----:B------:R-:W-:Y:S01]  /*0de0*/  ISETP.GE.AND P0, PT, R16, 0x1, PT ;  /* 0x000000011000780c */ /* 0x000fe20003f06270 */
[----:B------:R-:W-:Y:S01]  /*0df0*/  UMOV UR4, URZ ;  /* 0x0000003f00047c82 */ /* 0x000fe20008000000 */
[----:B------:R-:W-:Y:S02]  /*0e00*/  CS2R R86, SRZ ;  /* 0x0000000000567805 */ /* 0x000fe4000001ff00 */
[----:B------:R-:W-:Y:S02]  /*0e10*/  CS2R R24, SRZ ;  /* 0x0000000000187805 */ /* 0x000fe4000001ff00 */
[----:B------:R-:W-:Y:S02]  /*0e20*/  CS2R R26, SRZ ;  /* 0x00000000001a7805 */ /* 0x000fe4000001ff00 */
[----:B------:R-:W-:Y:S02]  /*0e30*/  CS2R R28, SRZ ;  /* 0x00000000001c7805 */ /* 0x000fe4000001ff00 */
[----:B------:R-:W-:-:S02]  /*0e40*/  CS2R R30, SRZ ;  /* 0x00000000001e7805 */ /* 0x000fc4000001ff00 */
[----:B------:R-:W-:Y:S02]  /*0e50*/  CS2R R32, SRZ ;  /* 0x0000000000207805 */ /* 0x000fe4000001ff00 */
        /* <DEDUP_REMOVED lines=25> */
[----:B------:R-:W-:Y:S01]  /*0ff0*/  CS2R R84, SRZ ;  /* 0x0000000000547805 */ /* 0x000fe2000001ff00 */
[----:B------:R-:W-:Y:S06]  /*1000*/  @!P0 BRA `(.L_x_11) ;  /* 0x0000000000748947 */ /* 0x000fec0003800000 */
[----:B------:R-:W-:-:S04]  /*1010*/  LOP3.LUT R3, R2, 0x1, RZ, 0xfc, !PT ;  /* 0x0000000102037812 */ /* 0x000fc800078efcff */
[----:B------:R-:W-:-:S13]  /*1020*/  ISETP.NE.AND P0, PT, R3, 0x3, PT ;  /* 0x000000030300780c */ /* 0x000fda0003f05270 */
[----:B------:R-:W-:Y:S05]  /*1030*/  @!P0 BRA `(.L_x_12) ;  /* 0x0000000000048947 */ /* 0x000fea0003800000 */
[----:B------:R-:W-:Y:S01]  /*1040*/  BPT.TRAP 0x1 ;  /* 0x000000040000795c */ /* 0x000fe20000300000 */
.L_x_12:
[----:B------:R-:W0:Y:S01]  /*1050*/  S2UR UR5, SR_CgaCtaId ;  /* 0x00000000000579c3 */ /* 0x000e220000008800 */
[----:B------:R-:W-:Y:S01]  /*1060*/  SHF.L.U32 R3, RZ, 0x1f, RZ ;  /* 0x0000001fff037819 */ /* 0x000fe200000006ff */
[----:B------:R-:W-:Y:S02]  /*1070*/  UMOV UR4, 0x400 ;  /* 0x0000040000047882 */ /* 0x000fe40000000000 */
[----:B0-----:R-:W-:-:S12]  /*1080*/  ULEA UR6, UR5, UR4, 0x18 ;  /* 0x0000000405067291 */ /* 0x001fd8000f8ec03f */
.L_x_13:
[----:B0-----:R-:W-:-:S04]  /*1090*/  IMAD.U32 R4, RZ, RZ, UR6 ;  /* 0x00000006ff047e24 */ /* 0x001fc8000f8e00ff */
[----:B------:R0:W1:Y:S03]  /*10a0*/  SYNCS.PHASECHK.TRANS64.TRYWAIT P0, [R4+URZ+0x36000], R3 ;  /* 0x03600003040075a7 */ /* 0x000066000800017f */
[----:B-1----:R-:W-:Y:S05]  /*10b0*/  @!P0 NANOSLEEP.SYNCS 0x989680 ;  /* 0x009896800000895d */ /* 0x002fea0003900000 */
[----:B------:R-:W1:Y:S02]  /*10c0*/  @!P0 SYNCS.PHASECHK.TRANS64 P0, [R4+URZ+0x36000], R3 ;  /* 0x03600003040085a7 */ /* 0x000e64000800007f */
[----:B-1----:R-:W-:Y:S05]  /*10d0*/  @!P0 BRA `(.L_x_13) ;  /* 0xfffffffc00ec8947 */ /* 0x002fea000383ffff */
[----:B------:R-:W-:Y:S01]  /*10e0*/  UIADD3 UR4, UR6, 0x12000, URZ ;  /* 0x0001200006047890 */ /* 0x000fe2000fffe03f */
[----:B------:R-:W-:Y:S01]  /*10f0*/  WARPGROUP.ARRIVE ;  /* 0x00000000000079c5 */ /* 0x000fe20000000000 */
[----:B------:R-:W-:Y:S02]  /*1100*/  UMOV UR7, 0x40000040 ;  /* 0x4000004000077882 */ /* 0x000fe40000000000 */
[----:B------:R-:W-:Y:S02]  /*1110*/  USHF.R.U32.HI UR5, URZ, 0x4, UR4 ;  /* 0x000000043f057899 */ /* 0x000fe40008011604 */
[----:B------:R-:W-:Y:S02]  /*1120*/  USHF.R.U32.HI UR4, URZ, 0x4, UR6 ;  /* 0x000000043f047899 */ /* 0x000fe40008011606 */
[----:B------:R-:W-:Y:S02]  /*1130*/  ULOP3.LUT UR5, UR5, 0x3fff, URZ, 0xc0, !UPT ;  /* 0x00003fff05057892 */ /* 0x000fe4000f8ec03f */
[----:B------:R-:W-:-:S02]  /*1140*/  ULOP3.LUT UR4, UR4, 0x3fff, URZ, 0xc0, !UPT ;  /* 0x00003fff04047892 */ /* 0x000fc4000f8ec03f */
[----:B------:R-:W-:-:S03]  /*1150*/  ULOP3.LUT UR6, UR5, 0x1000000, URZ, 0xfc, !UPT ;  /* 0x0100000005067892 */ /* 0x000fc6000f8efc3f */
[----:B------:R-:W-:-:S06]  /*1160*/  UMOV UR5, 0x40000040 ;  /* 0x4000004000057882 */ /* 0x000fcc0000000000 */
[----:B------:R-:W-:Y:S01]  /*1170*/  HGMMA.64x128x16.F32.BF16 R24, gdesc[UR4].tnspA.tnspB, RZ, !UPT ;  /* 0x61e00000041879f0 */ /* 0x000fe2000c7018ff */
[----:B------:R-:W-:Y:S02]  /*1180*/  UIADD3 UR4, UR4, 0x80, URZ ;  /* 0x0000008004047890 */ /* 0x000fe4000fffe03f */
[----:B------:R-:W-:Y:S01]  /*1190*/  UIADD3 UR6, UR6, 0x80, URZ ;  /* 0x0000008006067890 */ /* 0x000fe2000fffe03f */
[----:B------:R-:W-:Y:S01]  /*11a0*/  UMOV UR5, 0x40000040 ;  /* 0x4000004000057882 */ /* 0x000fe20000000000 */
[----:B------:R-:W-:-:S07]  /*11b0*/  UMOV UR7, 0x40000040 ;  /* 0x4000004000077882 */ /* 0x000fce0000000000 */
[----:B------:R-:W-:Y:S01]  /*11c0*/  HGMMA.64x128x16.F32.BF16 R24, gdesc[UR4].tnspA.tnspB, R24, gsb0 ;  /* 0x61e00000041879f0 */ /* 0x000fe20008001818 */
[----:B------:R-:W-:-:S05]  /*11d0*/  UMOV UR4, 0x1 ;  /* 0x0000000100047882 */ /* 0x000fca0000000000 */
.L_x_11:
[----:B0-----:R-:W-:-:S05]  /*11e0*/  VIMNMX R3, R10, 0x1, PT ;  /* 0x000000010a037848 */ /* 0x001fca0003fe0100 */
[----:B------:R-:W-:-:S05]  /*11f0*/  IMAD.IADD R3, R10, 0x1, -R3 ;  /* 0x000000010a037824 */ /* 0x000fca00078e0a03 */
[----:B------:R-:W-:-:S13]  /*1200*/  ISETP.GE.AND P0, PT, R3, 0x1, PT ;  /* 0x000000010300780c */ /* 0x000fda0003f06270 */
[----:B------:R-:W-:Y:S05]  /*1210*/  @!P0 BRA `(.L_x_14) ;  /* 0x0000000000e48947 */ /* 0x000fea0003800000 */
[----:B------:R-:W0:Y:S01]  /*1220*/  S2UR UR6, SR_CgaCtaId ;  /* 0x00000000000679c3 */ /* 0x000e220000008800 */
[----:B------:R-:W-:Y:S01]  /*1230*/  UMOV UR5, 0x400 ;  /* 0x0000040000057882 */ /* 0x000fe20000000000 */
[----:B------:R-:W-:Y:S01]  /*1240*/  LOP3.LUT R13, R2, 0x1, RZ, 0xfc, !PT ;  /* 0x00000001020d7812 */ /* 0x000fe200078efcff */
[----:B------:R-:W-:Y:S01]  /*1250*/  IMAD.MOV.U32 R10, RZ, RZ, RZ ;  /* 0x000000ffff0a7224 */ /* 0x000fe200078e00ff */
[----:B------:R-:W-:Y:S01]  /*1260*/  UISETP.NE.U32.AND UP0, UPT, UR4, URZ, UPT ;  /* 0x0000003f0400728c */ /* 0x000fe2000bf05070 */
[----:B------:R-:W-:Y:S01]  /*1270*/  IMAD.MOV.U32 R4, RZ, RZ, R3 ;  /* 0x000000ffff047224 */ /* 0x000fe200078e0003 */
[----:B0-----:R-:W-:-:S04]  /*1280*/  ULEA UR7, UR6, UR5, 0x18 ;  /* 0x0000000506077291 */ /* 0x001fc8000f8ec03f */
[----:B------:R-:W-:-:S04]  /*1290*/  UIADD3 UR5, UR7, 0x12000, URZ ;  /* 0x0001200007057890 */ /* 0x000fc8000fffe03f */
[----:B------:R-:W-:Y:S02]  /*12a0*/  USHF.R.U32.HI UR6, URZ, 0x4, UR5 ;  /* 0x000000043f067899 */ /* 0x000fe40008011605 */
[----:B------:R-:W-:Y:S02]  /*12b0*/  USHF.R.U32.HI UR5, URZ, 0x4, UR7 ;  /* 0x000000043f057899 */ /* 0x000fe40008011607 */
[----:B------:R-:W-:Y:S02]  /*12c0*/  ULOP3.LUT UR6, UR6, 0x3fff, URZ, 0xc0, !UPT ;  /* 0x00003fff06067892 */ /* 0x000fe4000f8ec03f */
[----:B------:R-:W-:Y:S02]  /*12d0*/  ULOP3.LUT UR14, UR5, 0x3fff, URZ, 0xc0, !UPT ;  /* 0x00003fff050e7892 */ /* 0x000fe4000f8ec03f */
[----:B------:R-:W-:Y:S01]  /*12e0*/  ULOP3.LUT UR15, UR6, 0x1000000, URZ, 0xfc, !UPT ;  /* 0x01000000060f7892 */ /* 0x000fe2000f8efc3f */
[----:B------:R-:W-:-:S11]  /*12f0*/  UMOV UR5, URZ ;  /* 0x0000003f00057c82 */ /* 0x000fd60008000000 */
.L_x_19:
[----:B------:R-:W-:-:S13]  /*1300*/  ISETP.NE.AND P1, PT, R13, 0x3, PT ;  /* 0x000000030d00780c */ /* 0x000fda0003f25270 */
[----:B0-----:R-:W-:Y:S05]  /*1310*/  @!P1 BRA `(.L_x_15) ;  /* 0x0000000000049947 */ /* 0x001fea0003800000 */
[----:B------:R-:W-:Y:S01]  /*1320*/  BPT.TRAP 0x1 ;  /* 0x000000040000795c */ /* 0x000fe20000300000 */
.L_x_15:
[----:B------:R-:W-:Y:S01]  /*1330*/  SHF.L.U32 R5, R10, 0x1f, RZ ;  /* 0x0000001f0a057819 */ /* 0x000fe200000006ff */
[----:B------:R-:W-:-:S12]  /*1340*/  ULEA UR6, UR4, UR7, 0x3 ;  /* 0x0000000704067291 */ /* 0x000fd8000f8e183f */
.L_x_16:
[----:B0-----:R-:W-:-:S04]  /*1350*/  IMAD.U32 R8, RZ, RZ, UR6 ;  /* 0x00000006ff087e24 */ /* 0x001fc8000f8e00ff */
[----:B------:R0:W1:Y:S03]  /*1360*/  SYNCS.PHASECHK.TRANS64.TRYWAIT P0, [R8+URZ+0x36000], R5 ;  /* 0x03600005080075a7 */ /* 0x000066000800017f */
[----:B-1----:R-:W-:Y:S05]  /*1370*/  @!P0 NANOSLEEP.SYNCS 0x989680 ;  /* 0x009896800000895d */ /* 0x002fea0003900000 */
[----:B------:R-:W1:Y:S02]  /*1380*/  @!P0 SYNCS.PHASECHK.TRANS64 P0, [R8+URZ+0x36000], R5 ;  /* 0x03600005080085a7 */ /* 0x000e64000800007f */
[----:B-1----:R-:W-:Y:S05]  /*1390*/  @!P0 BRA `(.L_x_16) ;  /* 0xfffffffc00ec8947 */ /* 0x002fea000383ffff */
[----:B------:R-:W-:Y:S01]  /*13a0*/  ULEA UR8, UR4, UR14, 0x8 ;  /* 0x0000000e04087291 */ /* 0x000fe2000f8e403f */
[----:B------:R-:W-:Y:S01]  /*13b0*/  WARPGROUP.ARRIVE ;  /* 0x00000000000079c5 */ /* 0x000fe20000000000 */
[----:B------:R-:W-:Y:S01]  /*13c0*/  ULEA UR10, UR4, UR15, 0x9 ;  /* 0x0000000f040a7291 */ /* 0x000fe2000f8e483f */
[----:B------:R-:W-:Y:S01]  /*13d0*/  UMOV UR9, 0x40000040 ;  /* 0x4000004000097882 */ /* 0x000fe20000000000 */
[----:B------:R-:W-:-:S07]  /*13e0*/  UMOV UR11, 0x40000040 ;  /* 0x40000040000b7882 */ /* 0x000fce0000000000 */
[----:B------:R-:W-:Y:S01]  /*13f0*/  HGMMA.64x128x16.F32.BF16 R24, gdesc[UR8].tnspA.tnspB, R24, UP0 ;  /* 0x61e00000081879f0 */ /* 0x000fe2000bf01818 */
[----:B------:R-:W-:Y:S02]  /*1400*/  UIADD3 UR8, UR8, 0x80, URZ ;  /* 0x0000008008087890 */ /* 0x000fe4000fffe03f */
[----:B------:R-:W-:Y:S01]  /*1410*/  UIADD3 UR10, UR10, 0x80, URZ ;  /* 0x000000800a0a7890 */ /* 0x000fe2000fffe03f */
[----:B------:R-:W-:Y:S01]  /*1420*/  UMOV UR9, 0x40000040 ;  /* 0x4000004000097882 */ /* 0x000fe20000000000 */
[----:B------:R-:W-:-:S07]  /*1430*/  UMOV UR11, 0x40000040 ;  /* 0x40000040000b7882 */ /* 0x000fce0000000000 */
[----:B------:R-:W-:Y:S03]  /*1440*/  HGMMA.64x128x16.F32.BF16 R24, gdesc[UR8].tnspA.tnspB, R24, gsb0 ;  /* 0x61e00000081879f0 */ /* 0x000fe60008001818 */
[----:B------:R-:W-:Y:S02]  /*1450*/  WARPGROUP.DEPBAR.LE gsb0, 0x1 ;  /* 0x00008000000079c5 */ /* 0x000fe40000010100 */
[----:B------:R-:W-:Y:S05]  /*1460*/  @!P1 BRA `(.L_x_17) ;  /* 0x0000000000049947 */ /* 0x000fea0003800000 */
[----:B------:R-:W-:Y:S01]  /*1470*/  BPT.TRAP 0x1 ;  /* 0x000000040000795c */ /* 0x000fe20000300000 */
.L_x_17:
[----:B------:R-:W-:Y:S01]  /*1480*/  ULEA UR6, UR5, UR7, 0x3 ;  /* 0x0000000705067291 */ /* 0x000fe2000f8e183f */
[----:B------:R-:W-:-:S03]  /*1490*/  ISETP.GT.U32.AND P0, PT, R2, 0x1, PT ;  /* 0x000000010200780c */ /* 0x000fc60003f04070 */
[----:B------:R-:W-:-:S04]  /*14a0*/  UIADD3 UR6, UR6, 0x36090, URZ ;  /* 0x0003609006067890 */ /* 0x000fc8000fffe03f */
[----:B------:R-:W-:-:S09]  /*14b0*/  UPRMT UR6, URZ, 0x654, UR6 ;  /* 0x000006543f067896 */ /* 0x000fd20008000006 */
[----:B------:R-:W-:Y:S01]  /*14c0*/  SYNCS.ARRIVE.TRANS64.RED.A1T0 RZ, [UR6], RZ ;  /* 0x000000ffffff79a7 */ /* 0x000fe20008100406 */
[----:B------:R-:W-:Y:S05]  /*14d0*/  @P0 BRA `(.L_x_18) ;  /* 0x0000000000040947 */ /* 0x000fea0003800000 */
[----:B------:R-:W-:Y:S01]  /*14e0*/  BPT.TRAP 0x1 ;  /* 0x000000040000795c */ /* 0x000fe20000300000 */
.L_x_18:
[----:B------:R-:W-:Y:S01]  /*14f0*/  UIADD3 UR4, UR4, 0x1, URZ ;  /* 0x0000000104047890 */ /* 0x000fe2000fffe03f */
[C---:B------:R-:W-:Y:S01]  /*1500*/  ISETP.GT.AND P0, PT, R4.reuse, 0x1, PT ;  /* 0x000000010400780c */ /* 0x040fe20003f04270 */
[----:B------:R-:W-:Y:S01]  /*1510*/  UIADD3 UR5, UR5, 0x1, URZ ;  /* 0x0000000105057890 */ /* 0x000fe2000fffe03f */
[----:B------:R-:W-:Y:S01]  /*1520*/  VIADD R4, R4, 0xffffffff ;  /* 0xffffffff04047836 */ /* 0x000fe20000000000 */
[----:B------:R-:W-:Y:S02]  /*1530*/  UISETP.NE.AND UP0, UPT, UR4, 0x12, UPT ;  /* 0x000000120400788c */ /* 0x000fe4000bf05270 */
[----:B------:R-:W-:Y:S02]  /*1540*/  UISETP.NE.AND UP1, UPT, UR5, 0x12, UPT ;  /* 0x000000120500788c */ /* 0x000fe4000bf25270 */
[----:B------:R-:W-:Y:S02]  /*1550*/  USEL UR6, URZ, 0x1, UP0 ;  /* 0x000000013f067887 */ /* 0x000fe40008000000 */
[----:B------:R-:W-:-:S02]  /*1560*/  USEL UR4, UR4, URZ, UP0 ;  /* 0x0000003f04047287 */ /* 0x000fc40008000000 */
[----:B------:R-:W-:Y:S02]  /*1570*/  USEL UR5, UR5, URZ, UP1 ;  /* 0x0000003f05057287 */ /* 0x000fe40008800000 */
[----:B------:R-:W-:Y:S01]  /*1580*/  UPLOP3.LUT UP0, UPT, UPT, UPT, UPT, 0x80, 0x0 ;  /* 0x000000000000789c */ /* 0x000fe20003f0f070 */
[----:B------:R-:W-:Y:S01]  /*1590*/  LOP3.LUT R10, R10, UR6, RZ, 0x3c, !PT ;  /* 0x000000060a0a7c12 */ /* 0x000fe2000f8e3cff */
[----:B------:R-:W-:Y:S09]  /*15a0*/  @P0 BRA `(.L_x_19) ;  /* 0xfffffffc00540947 */ /* 0x000ff2000383ffff */
.L_x_14:
[----:B------:R-:W1:Y:S01]  /*15b0*/  LDC R4, c[0x0][0x294] ;  /* 0x0000a500ff047b82 */ /* 0x000e620000000800 */
[----:B------:R-:W-:Y:S02]  /*15c0*/  WARPGROUP.DEPBAR.LE gsb0, 0x0 ;  /* 0x00008000000079c5 */ /* 0x000fe40000010000 */
[----:B-1----:R-:W-:-:S13]  /*15d0*/  ISETP.GE.AND P0, PT, R4, 0x1, PT ;  /* 0x000000010400780c */ /* 0x002fda0003f06270 */
[----:B------:R-:W-:Y:S05]  /*15e0*/  @!P0 BRA `(.L_x_20) ;  /* 0x0000000000448947 */ /* 0x000fea0003800000 */
[----:B------:R-:W-:-:S04]  /*15f0*/  LOP3.LUT R4, R2, 0x1, RZ, 0xfc, !PT ;  /* 0x0000000102047812 */ /* 0x000fc800078efcff */
[----:B------:R-:W-:-:S13]  /*1600*/  ISETP.NE.AND P0, PT, R4, 0x3, PT ;  /* 0x000000030400780c */ /* 0x000fda0003f05270 */
[----:B------:R-:W-:Y:S05]  /*1610*/  @!P0 BRA `(.L_x_21) ;  /* 0x0000000000048947 */ /* 0x000fea0003800000 */
[----:B------:R-:W-:Y:S01]  /*1620*/  BPT.TRAP 0x1 ;  /* 0x000000040000795c */ /* 0x000fe20000300000 */
.L_x_21:
[----:B0-----:R-:W0:Y:S01]  /*1630*/  S2R R8, SR_CgaCtaId ;  /* 0x0000000000087919 */ /* 0x001e220000008800 */
[----:B------:R-:W-:Y:S01]  /*1640*/  IMAD.WIDE.U32 R4, R3, 0x38e38e39, RZ ;  /* 0x38e38e3903047825 */ /* 0x000fe200078e00ff */
[----:B------:R-:W-:-:S04]  /*1650*/  ISETP.GT.U32.AND P0, PT, R2, 0x1, PT ;  /* 0x000000010200780c */ /* 0x000fc80003f04070 */
[----:B------:R-:W-:Y:S02]  /*1660*/  SHF.R.U32.HI R4, RZ, 0x2, R5 ;  /* 0x00000002ff047819 */ /* 0x000fe40000011605 */
[----:B------:R-:W-:-:S03]  /*1670*/  MOV R5, 0x400 ;  /* 0x0000040000057802 */ /* 0x000fc60000000f00 */
[----:B------:R-:W-:Y:S01]  /*1680*/  IMAD R3, R4, -0x12, R3 ;  /* 0xffffffee04037824 */ /* 0x000fe200078e0203 */
[----:B0-----:R-:W-:-:S05]  /*1690*/  LEA R8, R8, R5, 0x18 ;  /* 0x0000000508087211 */ /* 0x001fca00078ec0ff */
[----:B------:R-:W-:-:S04]  /*16a0*/  IMAD R3, R3, 0x8, R8 ;  /* 0x0000000803037824 */ /* 0x000fc800078e0208 */
[----:B------:R-:W-:-:S05]  /*16b0*/  VIADD R3, R3, 0x36090 ;  /* 0x0003609003037836 */ /* 0x000fca0000000000 */
[----:B------:R-:W-:-:S04]  /*16c0*/  PRMT R3, RZ, 0x654, R3 ;  /* 0x00000654ff037816 */ /* 0x000fc80000000003 */
[----:B------:R1:W-:Y:S01]  /*16d0*/  SYNCS.ARRIVE.TRANS64.RED.A1T0 RZ, [R3+URZ], RZ ;  /* 0x000000ff03ff79a7 */ /* 0x0003e2000810043f */
[----:B------:R-:W-:Y:S05]  /*16e0*/  @P0 BRA `(.L_x_20) ;  /* 0x0000000000040947 */ /* 0x000fea0003800000 */
[----:B------:R-:W-:Y:S01]  /*16f0*/  BPT.TRAP 0x1 ;  /* 0x000000040000795c */ /* 0x000fe20000300000 */
.L_x_20:
[----:B-1----:R-:W1:Y:S01]  /*1700*/  S2R R3, SR_TID.X ;  /* 0x0000000000037919 */ /* 0x002e620000002100 */
[----:B------:R-:W2:Y:S01]  /*1710*/  LDC.64 R14, c[0x0][0x280] ;  /* 0x0000a000ff0e7b82 */ /* 0x000ea20000000a00 */
[----:B------:R-:W4:Y:S07]  /*1720*/  S2R R13, SR_CTAID.X ;  /* 0x00000000000d7919 */ /* 0x000f2e0000002500 */
[----:B------:R-:W0:Y:S01]  /*1730*/  LDC.64 R16, c[0x0][0x658] ;  /* 0x00019600ff107b82 */ /* 0x000e220000000a00 */
[----:B-1----:R-:W-:-:S04]  /*1740*/  SHF.R.S32.HI R2, RZ, 0x1f, R3 ;  /* 0x0000001fff027819 */ /* 0x002fc80000011403 */
[----:B------:R-:W-:Y:S01]  /*1750*/  LEA.HI R2, R2, R3, RZ, 0x7 ;  /* 0x0000000302027211 */ /* 0x000fe200078f38ff */
[----:B----4-:R-:W-:-:S03]  /*1760*/  IMAD.SHL.U32 R10, R13, 0x40, RZ ;  /* 0x000000400d0a7824 */ /* 0x010fc600078e00ff */
[----:B------:R-:W-:Y:S02]  /*1770*/  LOP3.LUT R2, R2, 0xffffff80, RZ, 0xc0, !PT ;  /* 0xffffff8002027812 */ /* 0x000fe400078ec0ff */
[----:B--2---:R-:W-:-:S03]  /*1780*/  ISETP.GE.AND P0, PT, R10, R14, PT ;  /* 0x0000000e0a00720c */ /* 0x004fc60003f06270 */
[----:B------:R-:W-:-:S05]  /*1790*/  IMAD.IADD R2, R3, 0x1, -R2 ;  /* 0x0000000103027824 */ /* 0x000fca00078e0a02 */
[----:B------:R-:W-:-:S04]  /*17a0*/  SHF.R.S32.HI R3, RZ, 0x1f, R2 ;  /* 0x0000001fff037819 */ /* 0x000fc80000011402 */
[----:B------:R-:W-:-:S04]  /*17b0*/  LEA.HI R4, R3, R2, RZ, 0x2 ;  /* 0x0000000203047211 */ /* 0x000fc800078f10ff */
[--C-:B------:R-:W-:Y:S02]  /*17c0*/  SHF.R.S32.HI R18, RZ, 0x2, R4.reuse ;  /* 0x00000002ff127819 */ /* 0x100fe40000011404 */
[----:B0-----:R-:W-:-:S04]  /*17d0*/  SHF.R.S32.HI R5, RZ, 0x1f, R4 ;  /* 0x0000001fff057819 */ /* 0x001fc80000011404 */
[----:B------:R-:W-:-:S04]  /*17e0*/  LEA.HI R5, R5, R18, RZ, 0x3 ;  /* 0x0000001205057211 */ /* 0x000fc800078f18ff */
[----:B------:R-:W-:-:S05]  /*17f0*/  LOP3.LUT R5, R5, 0xfffffff8, RZ, 0xc0, !PT ;  /* 0xfffffff805057812 */ /* 0x000fca00078ec0ff */
[----:B------:R-:W-:Y:S01]  /*1800*/  IMAD.IADD R18, R18, 0x1, -R5 ;  /* 0x0000000112127824 */ /* 0x000fe200078e0a05 */
[----:B------:R-:W-:Y:S02]  /*1810*/  LEA.HI R5, R3, R2, RZ, 0x5 ;  /* 0x0000000203057211 */ /* 0x000fe400078f28ff */
[----:B------:R-:W-:Y:S02]  /*1820*/  LOP3.LUT R3, R4, 0xfffffffc, RZ, 0xc0, !PT ;  /* 0xfffffffc04037812 */ /* 0x000fe400078ec0ff */
[----:B------:R-:W-:Y:S02]  /*1830*/  SHF.R.S32.HI R19, RZ, 0x1f, R18 ;  /* 0x0000001fff137819 */ /* 0x000fe40000011412 */
[----:B------:R-:W-:Y:S01]  /*1840*/  SHF.R.S32.HI R23, RZ, 0x5, R5 ;  /* 0x00000005ff177819 */ /* 0x000fe20000011405 */
[----:B------:R-:W-:-:S04]  /*1850*/  IMAD.IADD R8, R2, 0x1, -R3 ;  /* 0x0000000102087824 */ /* 0x000fc800078e0a03 */
[----:B------:R-:W-:-:S04]  /*1860*/  IMAD.WIDE R4, R23, 0x10, R18 ;  /* 0x0000001017047825 */ /* 0x000fc800078e0212 */
[----:B------:R-:W-:Y:S02]  /*1870*/  IMAD.SHL.U32 R2, R8, 0x2, RZ ;  /* 0x0000000208027824 */ /* 0x000fe400078e00ff */
[----:B------:R-:W-:-:S03]  /*1880*/  IMAD.WIDE R4, R13, 0x40, R4 ;  /* 0x000000400d047825 */ /* 0x000fc600078e0204 */
[----:B------:R-:W-:Y:S01]  /*1890*/  SHF.R.S32.HI R3, RZ, 0x1f, R2 ;  /* 0x0000001fff037819 */ /* 0x000fe20000011402 */
[----:B------:R-:W-:Y:S06]  /*18a0*/  @P0 EXIT ;  /* 0x000000000000094d */ /* 0x000fec0003800000 */
[----:B------:R-:W-:Y:S01]  /*18b0*/  ULDC UR4, c[0x0][0x288] ;  /* 0x0000a20000047ab9 */ /* 0x000fe20000000800 */
[----:B------:R-:W-:Y:S01]  /*18c0*/  IMAD.SHL.U32 R11, R11, 0x80, RZ ;  /* 0x000000800b0b7824 */ /* 0x000fe200078e00ff */
[----:B------:R-:W-:Y:S01]  /*18d0*/  ISETP.GE.AND P0, PT, R9, UR4, PT ;  /* 0x0000000409007c0c */ /* 0x000fe2000bf06270 */
[-C--:B------:R-:W-:Y:S01]  /*18e0*/  IMAD.WIDE.U32 R20, R4, R16.reuse, R2 ;  /* 0x0000001004147225 */ /* 0x080fe200078e0002 */
[----:B------:R-:W-:Y:S01]  /*18f0*/  SHF.R.S32.HI R90, RZ, 0x1f, R9 ;  /* 0x0000001fff5a7819 */ /* 0x000fe20000011409 */
[----:B------:R-:W-:Y:S01]  /*1900*/  ULDC.64 UR4, c[0x0][0x660] ;  /* 0x0001980000047ab9 */ /* 0x000fe20000000a00 */
[----:B------:R-:W-:Y:S01]  /*1910*/  ISETP.GE.OR P0, PT, R11, R15, P0 ;  /* 0x0000000f0b00720c */ /* 0x000fe20000706670 */
[----:B------:R-:W-:Y:S01]  /*1920*/  IMAD R22, R5, R16, RZ ;  /* 0x0000001005167224 */ /* 0x000fe200078e02ff */
[----:B------:R-:W-:Y:S01]  /*1930*/  SHF.R.S32.HI R13, RZ, 0x1f, R11 ;  /* 0x0000001fff0d7819 */ /* 0x000fe2000001140b */
[----:B------:R-:W-:Y:S01]  /*1940*/  IMAD R88, R90, UR4, RZ ;  /* 0x000000045a587c24 */ /* 0x000fe2000f8e02ff */
[----:B------:R-:W-:Y:S01]  /*1950*/  IADD3 R20, P1, R11, R20, RZ ;  /* 0x000000140b147210 */ /* 0x000fe20007f3e0ff */
[----:B------:R-:W-:-:S05]  /*1960*/  IMAD R22, R4, R17, R22 ;  /* 0x0000001104167224 */ /* 0x000fca00078e0216 */
[----:B------:R-:W-:-:S03]  /*1970*/  IADD3.X R21, R13, R21, R22, P1, !PT ;  /* 0x000000150d157210 */ /* 0x000fc60000ffe416 */
[----:B------:R-:W-:Y:S05]  /*1980*/  @P0 EXIT ;  /* 0x000000000000094d */ /* 0x000fea0003800000 */
[----:B------:R-:W-:Y:S01]  /*1990*/  ULDC UR6, c[0x0][0x28c] ;  /* 0x0000a30000067ab9 */ /* 0x000fe20000000800 */
[C---:B------:R-:W-:Y:S01]  /*19a0*/  IMAD R89, R9.reuse, UR5, R88 ;  /* 0x0000000509597c24 */ /* 0x040fe2000f8e0258 */
[----:B------:R-:W-:Y:S01]  /*19b0*/  ISETP.GE.AND P0, PT, R12, UR6, PT ;  /* 0x000000060c007c0c */ /* 0x000fe2000bf06270 */
[----:B------:R-:W-:Y:S01]  /*19c0*/  ULDC UR6, c[0x0][0x290] ;  /* 0x0000a40000067ab9 */ /* 0x000fe20000000800 */
[----:B------:R-:W-:Y:S01]  /*19d0*/  SHF.R.S32.HI R88, RZ, 0x1f, R7 ;  /* 0x0000001fff587819 */ /* 0x000fe20000011407 */
[----:B------:R-:W-:Y:S01]  /*19e0*/  IMAD.WIDE.U32 R20, R9, UR4, R20 ;  /* 0x0000000409147c25 */ /* 0x000fe2000f8e0014 */
[----:B------:R-:W-:Y:S01]  /*19f0*/  ISETP.GE.OR P0, PT, R7, UR6, P0 ;  /* 0x0000000607007c0c */ /* 0x000fe20008706670 */
[----:B------:R-:W-:Y:S02]  /*1a00*/  ULDC.64 UR4, c[0x0][0x670] ;  /* 0x00019c0000047ab9 */ /* 0x000fe40000000a00 */
[----:B------:R-:W-:Y:S02]  /*1a10*/  IMAD.IADD R21, R21, 0x1, R89 ;  /* 0x0000000115157824 */ /* 0x000fe400078e0259 */
[----:B------:R-:W-:-:S02]  /*1a20*/  IMAD R22, R88, UR4, RZ ;  /* 0x0000000458167c24 */ /* 0x000fc4000f8e02ff */
[----:B------:R-:W-:-:S04]  /*1a30*/  IMAD.WIDE.U32 R20, R7, UR4, R20 ;  /* 0x0000000407147c25 */ /* 0x000fc8000f8e0014 */
[----:B------:R-:W-:Y:S01]  /*1a40*/  IMAD R89, R7, UR5, R22 ;  /* 0x0000000507597c24 */ /* 0x000fe2000f8e0216 */
[----:B------:R-:W-:Y:S01]  /*1a50*/  SHF.R.S32.HI R22, RZ, 0x1f, R12 ;  /* 0x0000001fff167819 */ /* 0x000fe2000001140c */
[----:B------:R-:W-:Y:S01]  /*1a60*/  IMAD R23, R23, -0x10, -R10 ;  /* 0xfffffff017177824 */ /* 0x000fe200078e0a0a */
[----:B------:R-:W-:Y:S06]  /*1a70*/  @P0 EXIT ;  /* 0x000000000000094d */ /* 0x000fec0003800000 */
[----:B------:R-:W-:Y:S01]  /*1a80*/  ULDC.64 UR4, c[0x0][0x668] ;  /* 0x00019a0000047ab9 */ /* 0x000fe20000000a00 */
[----:B------:R-:W-:Y:S01]  /*1a90*/  IMAD R8, R8, -0x2, R15 ;  /* 0xfffffffe08087824 */ /* 0x000fe200078e020f */
[----:B---3-5:R-:W-:Y:S01]  /*1aa0*/  FSETP.NEU.AND P1, PT, R6, RZ, PT ;  /* 0x000000ff0600720b */ /* 0x028fe20003f2d000 */
[----:B------:R-:W-:Y:S01]  /*1ab0*/  IMAD R15, R22, UR4, RZ ;  /* 0x00000004160f7c24 */ /* 0x000fe2000f8e02ff */
[----:B------:R-:W-:Y:S01]  /*1ac0*/  IADD3 R10, R23, R14, -R18 ;  /* 0x0000000e170a7210 */ /* 0x000fe20007ffe812 */
[----:B------:R-:W-:Y:S02]  /*1ad0*/  IMAD.IADD R21, R21, 0x1, R89 ;  /* 0x0000000115157824 */ /* 0x000fe400078e0259 */
[C---:B------:R-:W-:Y:S02]  /*1ae0*/  IMAD R91, R12.reuse, UR5, R15 ;  /* 0x000000050c5b7c24 */ /* 0x040fe4000f8e020f */
[----:B------:R-:W-:Y:S01]  /*1af0*/  IMAD.WIDE.U32 R14, R12, UR4, R20 ;  /* 0x000000040c0e7c25 */ /* 0x000fe2000f8e0014 */
[----:B------:R-:W-:Y:S01]  /*1b00*/  ULDC.64 UR4, c[0x0][0x640] ;  /* 0x0001900000047ab9 */ /* 0x000fe20000000a00 */
[----:B------:R-:W-:-:S02]  /*1b10*/  SHF.L.U64.HI R20, R16, 0x3, R17 ;  /* 0x0000000310147819 */ /* 0x000fc40000010211 */
[----:B------:R-:W-:Y:S02]  /*1b20*/  IMAD.IADD R8, R8, 0x1, -R11 ;  /* 0x0000000108087824 */ /* 0x000fe400078e0a0b */
[----:B------:R-:W-:Y:S02]  /*1b30*/  IMAD R19, R22, UR4, RZ ;  /* 0x0000000416137c24 */ /* 0x000fe4000f8e02ff */
[----:B------:R-:W-:Y:S01]  /*1b40*/  IMAD.SHL.U32 R21, R16, 0x8, RZ ;  /* 0x0000000810157824 */ /* 0x000fe200078e00ff */
[----:B------:R-:W-:Y:S01]  /*1b50*/  ISETP.GT.AND P0, PT, R8, RZ, PT ;  /* 0x000000ff0800720c */ /* 0x000fe20003f04270 */
[----:B------:R-:W-:Y:S02]  /*1b60*/  IMAD R95, R12, UR5, R19 ;  /* 0x000000050c5f7c24 */ /* 0x000fe4000f8e0213 */
[----:B------:R-:W-:Y:S01]  /*1b70*/  IMAD.IADD R91, R15, 0x1, R91 ;  /* 0x000000010f5b7824 */ /* 0x000fe200078e025b */
[----:B------:R-:W-:Y:S01]  /*1b80*/  ISETP.GT.AND P2, PT, R10, RZ, P0 ;  /* 0x000000ff0a00720c */ /* 0x000fe20000744270 */
[----:B------:R-:W-:-:S12]  /*1b90*/  @!P1 BRA `(.L_x_22) ;  /* 0x0000003000889947 */ /* 0x000fd80003800000 */
[----:B------:R-:W-:Y:S01]  /*1ba0*/  IADD3 R16, P1, R11, R2, RZ ;  /* 0x000000020b107210 */ /* 0x000fe20007f3e0ff */
[----:B------:R-:W-:Y:S01]  /*1bb0*/  ULDC.64 UR6, c[0x0][0x638] ;  /* 0x00018e0000067ab9 */ /* 0x000fe20000000a00 */
[----:B------:R-:W-:Y:S01]  /*1bc0*/  ULDC.64 UR8, c[0x0][0x648] ;  /* 0x0001920000087ab9 */ /* 0x000fe20000000a00 */
[----:B------:R-:W-:Y:S01]  /*1bd0*/  IMAD R18, R90, UR6, RZ ;  /* 0x000000065a127c24 */ /* 0x000fe2000f8e02ff */
[----:B------:R-:W-:Y:S01]  /*1be0*/  ULDC.64 UR10, c[0x0][0x630] ;  /* 0x00018c00000a7ab9 */ /* 0x000fe20000000a00 */
[----:B------:R-:W-:Y:S01]  /*1bf0*/  IMAD.X R17, R13, 0x1, R3, P1 ;  /* 0x000000010d117824 */ /* 0x000fe200008e0603 */
[----:B------:R-:W-:Y:S01]  /*1c00*/  ULDC.64 UR14, c[0x0][0x628] ;  /* 0x00018a00000e7ab9 */ /* 0x000fe20000000a00 */
[C---:B------:R-:W-:Y:S02]  /*1c10*/  IMAD R15, R9.reuse, UR7, R18 ;  /* 0x00000007090f7c24 */ /* 0x040fe4000f8e0212 */
[----:B------:R-:W-:-:S04]  /*1c20*/  IMAD.WIDE.U32 R16, R9, UR6, R16 ;  /* 0x0000000609107c25 */ /* 0x000fc8000f8e0010 */
[----:B------:R-:W-:Y:S02]  /*1c30*/  IMAD R90, R88, UR8, RZ ;  /* 0x00000008585a7c24 */ /* 0x000fe4000f8e02ff */
[----:B------:R-:W-:Y:S02]  /*1c40*/  IMAD.IADD R17, R17, 0x1, R15 ;  /* 0x0000000111117824 */ /* 0x000fe400078e020f */
[C---:B------:R-:W-:Y:S02]  /*1c50*/  IMAD R90, R7.reuse, UR9, R90 ;  /* 0x00000009075a7c24 */ /* 0x040fe4000f8e025a */
[----:B------:R-:W-:-:S04]  /*1c60*/  IMAD.WIDE.U32 R16, R7, UR8, R16 ;  /* 0x0000000807107c25 */ /* 0x000fc8000f8e0010 */
[----:B------:R-:W-:Y:S02]  /*1c70*/  IMAD.IADD R17, R17, 0x1, R90 ;  /* 0x0000000111117824 */ /* 0x000fe400078e025a */
[----:B------:R-:W-:Y:S02]  /*1c80*/  IMAD R23, R5, UR10, RZ ;  /* 0x0000000a05177c24 */ /* 0x000fe4000f8e02ff */
[----:B------:R-:W-:-:S04]  /*1c90*/  IMAD.WIDE.U32 R16, R12, UR4, R16 ;  /* 0x000000040c107c25 */ /* 0x000fc8000f8e0010 */
[----:B------:R-:W-:Y:S02]  /*1ca0*/  IMAD.IADD R19, R95, 0x1, R17 ;  /* 0x000000015f137824 */ /* 0x000fe400078e0211 */
[----:B------:R-:W-:Y:S02]  /*1cb0*/  IMAD.MOV.U32 R18, RZ, RZ, R16 ;  /* 0x000000ffff127224 */ /* 0x000fe400078e0010 */
[C---:B------:R-:W-:Y:S02]  /*1cc0*/  IMAD R96, R4.reuse, UR11, R23 ;  /* 0x0000000b04607c24 */ /* 0x040fe4000f8e0217 */
[----:B------:R-:W-:-:S04]  /*1cd0*/  IMAD.WIDE.U32 R22, R4, UR10, R18 ;  /* 0x0000000a04167c25 */ /* 0x000fc8000f8e0012 */
[----:B------:R-:W-:Y:S01]  /*1ce0*/  IMAD.IADD R23, R23, 0x1, R96 ;  /* 0x0000000117177824 */ /* 0x000fe200078e0260 */
[----:B------:R-:W-:-:S04]  /*1cf0*/  LEA R92, P1, R22, UR14, 0x1 ;  /* 0x0000000e165c7c11 */ /* 0x000fc8000f8208ff */
[----:B------:R-:W-:-:S05]  /*1d00*/  LEA.HI.X R93, R22, UR15, R23, 0x1, P1 ;  /* 0x0000000f165d7c11 */ /* 0x000fca00088f0c17 */
[----:B------:R0:W2:Y:S01]  /*1d10*/  @P2 LDG.E.LTC128B.U16 R97, desc[UR12][R92.64] ;  /* 0x0000000c5c612981 */ /* 0x0000a2000c1e1520 */
[----:B------:R-:W-:Y:S01]  /*1d20*/  IMAD.WIDE.U32 R88, R12, UR4, RZ ;  /* 0x000000040c587c25 */ /* 0x000fe2000f8e00ff */
[----:B------:R-:W-:Y:S01]  /*1d30*/  ULDC.64 UR4, c[0x0][0x650] ;  /* 0x0001940000047ab9 */ /* 0x000fe20000000a00 */
[----:B------:R-:W-:Y:S01]  /*1d40*/  ISETP.GT.AND P1, PT, R8, 0x1, PT ;  /* 0x000000010800780c */ /* 0x000fe20003f24270 */
[----:B------:R-:W-:Y:S01]  /*1d50*/  BSSY B0, `(.L_x_23) ;  /* 0x0000017000007945 */ /* 0x000fe20003800000 */
[----:B------:R-:W-:Y:S02]  /*1d60*/  IMAD.IADD R23, R89, 0x1, R95 ;  /* 0x0000000159177824 */ /* 0x000fe400078e025f */
[----:B------:R-:W-:-:S04]  /*1d70*/  IMAD.MOV.U32 R22, RZ, RZ, R88 ;  /* 0x000000ffff167224 */ /* 0x000fc800078e0058 */
[----:B------:R-:W-:-:S04]  /*1d80*/  IMAD.WIDE.U32 R94, R4, UR10, R22 ;  /* 0x0000000a045e7c25 */ /* 0x000fc8000f8e0016 */
[----:B------:R-:W-:Y:S02]  /*1d90*/  IMAD.IADD R95, R96, 0x1, R95 ;  /* 0x00000001605f7824 */ /* 0x000fe400078e025f */
[----:B------:R-:W-:-:S04]  /*1da0*/  IMAD.WIDE.U32 R94, R7, UR8, R94 ;  /* 0x00000008075e7c25 */ /* 0x000fc8000f8e005e */
[----:B------:R-:W-:Y:S02]  /*1db0*/  IMAD.IADD R95, R90, 0x1, R95 ;  /* 0x000000015a5f7824 */ /* 0x000fe400078e025f */
[----:B0-----:R-:W-:-:S04]  /*1dc0*/  IMAD.WIDE.U32 R92, R9, UR6, R94 ;  /* 0x00000006095c7c25 */ /* 0x001fc8000f8e005e */
[----:B------:R-:W-:Y:S01]  /*1dd0*/  IMAD.IADD R95, R15, 0x1, R93 ;  /* 0x000000010f5f7824 */ /* 0x000fe200078e025d */
[----:B------:R-:W-:Y:S02]  /*1de0*/  IADD3 R12, P4, P5, R11, R92, R2 ;  /* 0x0000005c0b0c7210 */ /* 0x000fe40007d9e002 */
[C---:B------:R-:W-:Y:S02]  /*1df0*/  LEA R92, P3, R14.reuse, UR4, 0x1 ;  /* 0x000000040e5c7c11 */ /* 0x040fe4000f8608ff */
[----:B------:R-:W-:Y:S02]  /*1e00*/  IADD3.X R95, R13, R95, R3, P4, P5 ;  /* 0x0000005f0d5f7210 */ /* 0x000fe400027ea403 */
[----:B------:R-:W-:Y:S02]  /*1e10*/  LEA.HI.X R93, R14, UR5, R91, 0x1, P3 ;  /* 0x000000050e5d7c11 */ /* 0x000fe400098f0c5b */
[----:B------:R-:W-:Y:S02]  /*1e20*/  ISETP.GT.AND P3, PT, R10, RZ, P1 ;  /* 0x000000ff0a00720c */ /* 0x000fe40000f64270 */
[----:B------:R-:W-:-:S04]  /*1e30*/  LEA R94, P4, R12, UR14, 0x1 ;  /* 0x0000000e0c5e7c11 */ /* 0x000fc8000f8808ff */
[----:B------:R-:W-:Y:S01]  /*1e40*/  LEA.HI.X R95, R12, UR15, R95, 0x1, P4 ;  /* 0x0000000f0c5f7c11 */ /* 0x000fe2000a0f0c5f */
[----:B--2---:R-:W-:-:S04]  /*1e50*/  IMAD.U32 R99, R97, 0x10000, RZ ;  /* 0x0001000061637824 */ /* 0x004fc800078e00ff */
[----:B------:R-:W-:-:S04]  /*1e60*/  FMUL R99, R99, R6 ;  /* 0x0000000663637220 */ /* 0x000fc80000400000 */
[----:B------:R-:W-:-:S05]  /*1e70*/  FFMA R99, R24, R0, R99 ;  /* 0x0000000018637223 */ /* 0x000fca0000000063 */
[----:B------:R-:W-:-:S05]  /*1e80*/  F2FP.BF16.F32.PACK_AB R99, RZ, R99 ;  /* 0x00000063ff63723e */ /* 0x000fca00000010ff */
[----:B------:R0:W-:Y:S01]  /*1e90*/  @P2 STG.E.U16 desc[UR12][R92.64], R99 ;  /* 0x000000635c002986 */ /* 0x0001e2000c10150c */
[----:B------:R-:W-:Y:S05]  /*1ea0*/  @!P3 BRA `(.L_x_24) ;  /* 0x000000000004b947 */ /* 0x000fea0003800000 */
[----:B------:R1:W5:Y:S02]  /*1eb0*/  LDG.E.LTC128B.U16 R97, desc[UR12][R94.64+0x2] ;  /* 0x0000020c5e617981 */ /* 0x000364000c1e1520 */
.L_x_24:
[----:B------:R-:W-:Y:S05]  /*1ec0*/  BSYNC B0 ;  /* 0x0000000000007941 */ /* 0x000fea0003800000 */
.L_x_23:
[----:B------:R-:W-:Y:S01]  /*1ed0*/  USHF.L.U32 UR5, UR10, 0x3, URZ ;  /* 0x000000030a057899 */ /* 0x000fe2000800063f */
[----:B-----5:R-:W-:Y:S01]  /*1ee0*/  IMAD.U32 R5, R97, 0x10000, RZ ;  /* 0x0001000061057824 */ /* 0x020fe200078e00ff */
[----:B------:R-:W-:Y:S01]  /*1ef0*/  USHF.L.U64.HI UR4, UR10, 0x3, UR11 ;  /* 0x000000030a047899 */ /* 0x000fe2000801020b */
[----:B------:R-:W-:Y:S02]  /*1f00*/  ISETP.GT.AND P0, PT, R10, 0x8, P0 ;  /* 0x000000080a00780c */ /* 0x000fe40000704270 */
[----:B------:R-:W-:Y:S01]  /*1f10*/  FMUL R12, R5, R6 ;  /* 0x00000006050c7220 */ /* 0x000fe20000400000 */
[----:B------:R-:W-:Y:S02]  /*1f20*/  IMAD.U32 R98, RZ, RZ, UR5 ;  /* 0x00000005ff627e24 */ /* 0x000fe4000f8e00ff */
[----:B0-----:R-:W-:Y:S02]  /*1f30*/  IMAD.U32 R99, RZ, RZ, UR4 ;  /* 0x00000004ff637e24 */ /* 0x001fe4000f8e00ff */
[----:B------:R-:W-:Y:S01]  /*1f40*/  FFMA R12, R25, R0, R12 ;  /* 0x00000000190c7223 */ /* 0x000fe2000000000c */
[----:B------:R-:W-:-:S04]  /*1f50*/  IMAD.WIDE.U32 R4, R4, UR10, R98 ;  /* 0x0000000a04047c25 */ /* 0x000fc8000f8e0062 */
[----:B------:R-:W-:Y:S01]  /*1f60*/  F2FP.BF16.F32.PACK_AB R12, RZ, R12 ;  /* 0x0000000cff0c723e */ /* 0x000fe200000010ff */
[----:B------:R-:W-:Y:S01]  /*1f70*/  IMAD.IADD R5, R96, 0x1, R5 ;  /* 0x0000000160057824 */ /* 0x000fe200078e0205 */
[----:B------:R-:W-:-:S05]  /*1f80*/  IADD3 R17, P2, R16, R4, RZ ;  /* 0x0000000410117210 */ /* 0x000fca0007f5e0ff */
[----:B------:R-:W-:Y:S01]  /*1f90*/  IMAD.X R18, R5, 0x1, R19, P2 ;  /* 0x0000000105127824 */ /* 0x000fe200010e0613 */
[----:B------:R-:W-:Y:S01]  /*1fa0*/  LEA R16, P2, R17, UR14, 0x1 ;  /* 0x0000000e11107c11 */ /* 0x000fe2000f8408ff */
[----:B------:R-:W-:-:S03]  /*1fb0*/  @P3 IMAD.MOV.U32 R19, RZ, RZ, R93 ;  /* 0x000000ffff133224 */ /* 0x000fc600078e005d */
[----:B------:R-:W-:Y:S01]  /*1fc0*/  LEA.HI.X R17, R17, UR15, R18, 0x1, P2 ;  /* 0x0000000f11117c11 */ /* 0x000fe200090f0c12 */
[----:B------:R-:W-:-:S05]  /*1fd0*/  @P3 IMAD.MOV.U32 R18, RZ, RZ, R92 ;  /* 0x000000ffff123224 */ /* 0x000fca00078e005c */
[----:B------:R0:W-:Y:S04]  /*1fe0*/  @P3 STG.E.U16 desc[UR12][R18.64+0x2], R12 ;  /* 0x0000020c12003986 */ /* 0x0001e8000c10150c */
[----:B------:R-:W2:Y:S01]  /*1ff0*/  @P0 LDG.E.LTC128B.U16 R97, desc[UR12][R16.64] ;  /* 0x0000000c10610981 */ /* 0x000ea2000c1e1520 */
[----:B------:R-:W-:Y:S01]  /*2000*/  IADD3 R4, P2, R88, R4, RZ ;  /* 0x0000000458047210 */ /* 0x000fe20007f5e0ff */
[----:B------:R-:W-:Y:S01]  /*2010*/  BSSY B0, `(.L_x_25) ;  /* 0x0000015000007945 */ /* 0x000fe20003800000 */
[----:B------:R-:W-:-:S03]  /*2020*/  ISETP.GT.AND P1, PT, R10, 0x8, P1 ;  /* 0x000000080a00780c */ /* 0x000fc60000f24270 */
[----:B------:R-:W-:Y:S02]  /*2030*/  IMAD.X R5, R5, 0x1, R23, P2 ;  /* 0x0000000105057824 */ /* 0x000fe400010e0617 */
[----:B------:R-:W-:-:S04]  /*2040*/  IMAD.WIDE.U32 R4, R7, UR8, R4 ;  /* 0x0000000807047c25 */ /* 0x000fc8000f8e0004 */
[----:B------:R-:W-:Y:S02]  /*2050*/  IMAD.IADD R5, R90, 0x1, R5 ;  /* 0x000000015a057824 */ /* 0x000fe400078e0205 */
[----:B------:R-:W-:-:S03]  /*2060*/  IMAD.WIDE.U32 R4, R9, UR6, R4 ;  /* 0x0000000609047c25 */ /* 0x000fc6000f8e0004 */
[----:B------:R-:W-:Y:S01]  /*2070*/  IADD3 R11, P2, P3, R11, R4, R2 ;  /* 0x000000040b0b7210 */ /* 0x000fe20007b5e002 */
[----:B------:R-:W-:Y:S01]  /*2080*/  IMAD.IADD R2, R15, 0x1, R5 ;  /* 0x000000010f027824 */ /* 0x000fe200078e0205 */
[----:B------:R-:W-:-:S04]  /*2090*/  SHF.L.U64.HI R5, R21, 0x1, R20 ;  /* 0x0000000115057819 */ /* 0x000fc80000010214 */
[----:B0-----:R-:W-:Y:S02]  /*20a0*/  IADD3.X R12, R13, R2, R3, P2, P3 ;  /* 0x000000020d0c7210 */ /* 0x001fe400017e6403 */
[----:B------:R-:W-:Y:S02]  /*20b0*/  LEA R4, P2, R21, R92, 0x1 ;  /* 0x0000005c15047211 */ /* 0x000fe400078408ff */
[----:B------:R-:W-:-:S03]  /*20c0*/  LEA R2, P3, R11, UR14, 0x1 ;  /* 0x0000000e0b027c11 */ /* 0x000fc6000f8608ff */
[----:B------:R-:W-:Y:S01]  /*20d0*/  IMAD.X R5, R5, 0x1, R93, P2 ;  /* 0x0000000105057824 */ /* 0x000fe200010e065d */
        /* <DEDUP_REMOVED lines=8> */
.L_x_26:
[----:B------:R-:W-:Y:S05]  /*2160*/  BSYNC B0 ;  /* 0x0000000000007941 */ /* 0x000fea0003800000 */
.L_x_25:
[----:B0----5:R-:W-:Y:S01]  /*2170*/  IMAD.U32 R7, R97, 0x10000, RZ ;  /* 0x0001000061077824 */ /* 0x021fe200078e00ff */
[----:B------:R-:W-:Y:S01]  /*2180*/  ISETP.GT.AND P0, PT, R8, 0x8, PT ;  /* 0x000000080800780c */ /* 0x000fe20003f04270 */
[----:B------:R-:W-:Y:S02]  /*2190*/  BSSY B0, `(.L_x_27) ;  /* 0x0000008000007945 */ /* 0x000fe40003800000 */
[----:B------:R-:W-:Y:S01]  /*21a0*/  FMUL R12, R7, R6 ;  /* 0x00000006070c7220 */ /* 0x000fe20000400000 */
[----:B------:R-:W-:-:S03]  /*21b0*/  ISETP.GT.AND P2, PT, R10, RZ, P0 ;  /* 0x000000ff0a00720c */ /* 0x000fc60000744270 */
[----:B------:R-:W-:-:S05]  /*21c0*/  FFMA R12, R27, R0, R12 ;  /* 0x000000001b0c7223 */ /* 0x000fca000000000c */
[----:B------:R-:W-:-:S05]  /*21d0*/  F2FP.BF16.F32.PACK_AB R12, RZ, R12 ;  /* 0x0000000cff0c723e */ /* 0x000fca00000010ff */
[----:B------:R0:W-:Y:S01]  /*21e0*/  @P1 STG.E.U16 desc[UR12][R4.64+0x2], R12 ;  /* 0x0000020c04001986 */ /* 0x0001e2000c10150c */
[----:B------:R-:W-:Y:S05]  /*21f0*/  @!P2 BRA `(.L_x_28) ;  /* 0x000000000004a947 */ /* 0x000fea0003800000 */
[----:B------:R3:W5:Y:S02]  /*2200*/  LDG.E.LTC128B.U16 R97, desc[UR12][R94.64+0x10] ;  /* 0x0000100c5e617981 */ /* 0x000764000c1e1520 */
.L_x_28:
[----:B------:R-:W-:Y:S05]  /*2210*/  BSYNC B0 ;  /* 0x0000000000007941 */ /* 0x000fea0003800000 */
.L_x_27:
[----:B-----5:R-:W-:Y:S01]  /*2220*/  IMAD.U32 R7, R97, 0x10000, RZ ;  /* 0x0001000061077824 */ /* 0x020fe200078e00ff */
[----:B------:R-:W-:Y:S01]  /*2230*/  ISETP.GT.AND P1, PT, R8, 0x9, PT ;  /* 0x000000090800780c */ /* 0x000fe20003f24270 */
[----:B0-----:R-:W-:Y:S01]  /*2240*/  @P2 IMAD.MOV.U32 R12, RZ, RZ, R92 ;  /* 0x000000ffff0c2224 */ /* 0x001fe200078e005c */
[----:B------:R-:W-:Y:S01]  /*2250*/  BSSY B0, `(.L_x_29) ;  /* 0x0000009000007945 */ /* 0x000fe20003800000 */
[----:B------:R-:W-:Y:S01]  /*2260*/  FMUL R7, R7, R6 ;  /* 0x0000000607077220 */ /* 0x000fe20000400000 */
[----:B------:R-:W-:Y:S01]  /*2270*/  @P2 IMAD.MOV.U32 R13, RZ, RZ, R93 ;  /* 0x000000ffff0d2224 */ /* 0x000fe200078e005d */
[----:B------:R-:W-:Y:S02]  /*2280*/  ISETP.GT.AND P3, PT, R10, RZ, P1 ;  /* 0x000000ff0a00720c */ /* 0x000fe40000f64270 */
[----:B------:R-:W-:-:S05]  /*2290*/  FFMA R7, R28, R0, R7 ;  /* 0x000000001c077223 */ /* 0x000fca0000000007 */
[----:B------:R-:W-:-:S05]  /*22a0*/  F2FP.BF16.F32.PACK_AB R7, RZ, R7 ;  /* 0x00000007ff07723e */ /* 0x000fca00000010ff */
[----:B------:R0:W-:Y:S01]  /*22b0*/  @P2 STG.E.U16 desc[UR12][R12.64+0x10], R7 ;  /* 0x000010070c002986 */ /* 0x0001e2000c10150c */
[----:B------:R-:W-:Y:S05]  /*22c0*/  @!P3 BRA `(.L_x_30) ;  /* 0x000000000004b947 */ /* 0x000fea0003800000 */
[----:B------:R4:W5:Y:S02]  /*22d0*/  LDG.E.LTC128B.U16 R97, desc[UR12][R94.64+0x12] ;  /* 0x0000120c5e617981 */ /* 0x000964000c1e1520 */
.L_x_30:
[----:B------:R-:W-:Y:S05]  /*22e0*/  BSYNC B0 ;  /* 0x0000000000007941 */ /* 0x000fea0003800000 */
.L_x_29:
[----:B0----5:R-:W-:Y:S01]  /*22f0*/  IMAD.U32 R7, R97, 0x10000, RZ ;  /* 0x0001000061077824 */ /* 0x021fe200078e00ff */
[----:B------:R-:W-:Y:S01]  /*2300*/  ISETP.GT.AND P0, PT, R10, 0x8, P0 ;  /* 0x000000080a00780c */ /* 0x000fe20000704270 */
[----:B------:R-:W-:Y:S01]  /*2310*/  @P3 IMAD.MOV.U32 R13, RZ, RZ, R93 ;  /* 0x000000ffff0d3224 */ /* 0x000fe200078e005d */
[----:B------:R-:W-:Y:S01]  /*2320*/  BSSY B0, `(.L_x_31) ;  /* 0x0000009000007945 */ /* 0x000fe20003800000 */
[----:B------:R-:W-:-:S04]  /*2330*/  FMUL R12, R7, R6 ;  /* 0x00000006070c7220 */ /* 0x000fc80000400000 */
[----:B------:R-:W-:-:S05]  /*2340*/  FFMA R12, R29, R0, R12 ;  /* 0x000000001d0c7223 */ /* 0x000fca000000000c */
[----:B------:R-:W-:-:S04]  /*2350*/  F2FP.BF16.F32.PACK_AB R12, RZ, R12 ;  /* 0x0000000cff0c723e */ /* 0x000fc800000010ff */
[----:B------:R-:W-:Y:S01]  /*2360*/  PRMT R7, R12, 0x7610, R7 ;  /* 0x000076100c077816 */ /* 0x000fe20000000007 */
[----:B------:R-:W-:-:S05]  /*2370*/  @P3 IMAD.MOV.U32 R12, RZ, RZ, R92 ;  /* 0x000000ffff0c3224 */ /* 0x000fca00078e005c */
[----:B------:R0:W-:Y:S01]  /*2380*/  @P3 STG.E.U16 desc[UR12][R12.64+0x12], R7 ;  /* 0x000012070c003986 */ /* 0x0001e2000c10150c */
[----:B------:R-:W-:Y:S05]  /*2390*/  @!P0 BRA `(.L_x_32) ;  /* 0x0000000000048947 */ /* 0x000fea0003800000 */
[----:B------:R0:W5:Y:S02]  /*23a0*/  LDG.E.LTC128B.U16 R97, desc[UR12][R2.64+0x10] ;  /* 0x0000100c02617981 */ /* 0x000164000c1e1520 */
.L_x_32:
[----:B------:R-:W-:Y:S05]  /*23b0*/  BSYNC B0 ;  /* 0x0000000000007941 */ /* 0x000fea0003800000 */
.L_x_31:
[----:B0----5:R-:W-:Y:S01]  /*23c0*/  IMAD.U32 R7, R97, 0x10000, RZ ;  /* 0x0001000061077824 */ /* 0x021fe200078e00ff */
[----:B------:R-:W-:Y:S01]  /*23d0*/  ISETP.GT.AND P1, PT, R10, 0x8, P1 ;  /* 0x000000080a00780c */ /* 0x000fe20000f24270 */
[----:B------:R-:W-:Y:S02]  /*23e0*/  BSSY B0, `(.L_x_33) ;  /* 0x0000007000007945 */ /* 0x000fe40003800000 */
[----:B------:R-:W-:-:S04]  /*23f0*/  FMUL R7, R7, R6 ;  /* 0x0000000607077220 */ /* 0x000fc80000400000 */
[----:B------:R-:W-:-:S05]  /*2400*/  FFMA R7, R30, R0, R7 ;  /* 0x000000001e077223 */ /* 0x000fca0000000007 */
[----:B------:R-:W-:-:S05]  /*2410*/  F2FP.BF16.F32.PACK_AB R7, RZ, R7 ;  /* 0x00000007ff07723e */ /* 0x000fca00000010ff */
[----:B------:R0:W-:Y:S01]  /*2420*/  @P0 STG.E.U16 desc[UR12][R4.64+0x10], R7 ;  /* 0x0000100704000986 */ /* 0x0001e2000c10150c */
[----:B------:R-:W-:Y:S05]  /*2430*/  @!P1 BRA `(.L_x_34) ;  /* 0x0000000000049947 */ /* 0x000fea0003800000 */
[----:B------:R0:W5:Y:S02]  /*2440*/  LDG.E.LTC128B.U16 R97, desc[UR12][R2.64+0x12] ;  /* 0x0000120c02617981 */ /* 0x000164000c1e1520 */
.L_x_34:
[----:B------:R-:W-:Y:S05]  /*2450*/  BSYNC B0 ;  /* 0x0000000000007941 */ /* 0x000fea0003800000 */
.L_x_33:
        /* <DEDUP_REMOVED lines=10> */
.L_x_36:
[----:B------:R-:W-:Y:S05]  /*2500*/  BSYNC B0 ;  /* 0x0000000000007941 */ /* 0x000fea0003800000 */
.L_x_35:
        /* <DEDUP_REMOVED lines=12> */
.L_x_38:
[----:B------:R-:W-:Y:S05]  /*25d0*/  BSYNC B0 ;  /* 0x0000000000007941 */ /* 0x000fea0003800000 */
.L_x_37:
        /* <DEDUP_REMOVED lines=12> */
.L_x_40:
[----:B------:R-:W-:Y:S05]  /*26a0*/  BSYNC B0 ;  /* 0x0000000000007941 */ /* 0x000fea0003800000 */
.L_x_39:
        /* <DEDUP_REMOVED lines=9> */
.L_x_42:
[----:B------:R-:W-:Y:S05]  /*2740*/  BSYNC B0 ;  /* 0x0000000000007941 */ /* 0x000fea0003800000 */
.L_x_41:
        /* <DEDUP_REMOVED lines=10> */
.L_x_44:
[----:B------:R-:W-:Y:S05]  /*27f0*/  BSYNC B0 ;  /* 0x0000000000007941 */ /* 0x000fea0003800000 */
.L_x_43:
        /* <DEDUP_REMOVED lines=12> */
.L_x_46:
[----:B------:R-:W-:Y:S05]  /*28c0*/  BSYNC B0 ;  /* 0x0000000000007941 */ /* 0x000fea0003800000 */
.L_x_45:
        /* <DEDUP_REMOVED lines=12> */
.L_x_48:
[----:B------:R-:W-:Y:S05]  /*2990*/  BSYNC B0 ;  /* 0x0000000000007941 */ /* 0x000fea0003800000 */
.L_x_47:
        /* <DEDUP_REMOVED lines=9> */
.L_x_50:
[----:B------:R-:W-:Y:S05]  /*2a30*/  BSYNC B0 ;  /* 0x0000000000007941 */ /* 0x000fea0003800000 */
.L_x_49:
        /* <DEDUP_REMOVED lines=10> */
.L_x_52:
[----:B------:R-:W-:Y:S05]  /*2ae0*/  BSYNC B0 ;  /* 0x0000000000007941 */ /* 0x000fea0003800000 */
.L_x_51:
        /* <DEDUP_REMOVED lines=12> */
.L_x_54:
[----:B------:R-:W-:Y:S05]  /*2bb0*/  BSYNC B0 ;  /* 0x0000000000007941 */ /* 0x000fea0003800000 */
.L_x_53:
        /* <DEDUP_REMOVED lines=12> */
.L_x_56:
[----:B------:R-:W-:Y:S05]  /*2c80*/  BSYNC B0 ;  /* 0x0000000000007941 */ /* 0x000fea0003800000 */
.L_x_55:
        /* <DEDUP_REMOVED lines=9> */
.L_x_58:
[----:B------:R-:W-:Y:S05]  /*2d20*/  BSYNC B0 ;  /* 0x0000000000007941 */ /* 0x000fea0003800000 */
.L_x_57:
        /* <DEDUP_REMOVED lines=10> */
.L_x_60:
[----:B------:R-:W-:Y:S05]  /*2dd0*/  BSYNC B0 ;  /* 0x0000000000007941 */ /* 0x000fea0003800000 */
.L_x_59:
        /* <DEDUP_REMOVED lines=12> */
.L_x_62:
[----:B------:R-:W-:Y:S05]  /*2ea0*/  BSYNC B0 ;  /* 0x0000000000007941 */ /* 0x000fea0003800000 */
.L_x_61:
        /* <DEDUP_REMOVED lines=12> */
.L_x_64:
[----:B------:R-:W-:Y:S05]  /*2f70*/  BSYNC B0 ;  /* 0x0000000000007941 */ /* 0x000fea0003800000 */
.L_x_63:
        /* <DEDUP_REMOVED lines=9> */
.L_x_66:
[----:B------:R-:W-:Y:S05]  /*3010*/  BSYNC B0 ;  /* 0x0000000000007941 */ /* 0x000fea0003800000 */
.L_x_65:
        /* <DEDUP_REMOVED lines=10> */
.L_x_68:
[----:B------:R-:W-:Y:S05]  /*30c0*/  BSYNC B0 ;  /* 0x0000000000007941 */ /* 0x000fea0003800000 */
.L_x_67:
        /* <DEDUP_REMOVED lines=12> */
.L_x_70:
[----:B------:R-:W-:Y:S05]  /*3190*/  BSYNC B0 ;  /* 0x0000000000007941 */ /* 0x000fea0003800000 */
.L_x_69:
        /* <DEDUP_REMOVED lines=12> */
.L_x_72:
[----:B------:R-:W-:Y:S05]  /*3260*/  BSYNC B0 ;  /* 0x0000000000007941 */ /* 0x000fea0003800000 */
.L_x_71:
        /* <DEDUP_REMOVED lines=9> */
.L_x_74:
[----:B------:R-:W-:Y:S05]  /*3300*/  BSYNC B0 ;  /* 0x0000000000007941 */ /* 0x000fea0003800000 */
.L_x_73:
        /* <DEDUP_REMOVED lines=10> */
.L_x_76:
[----:B------:R-:W-:Y:S05]  /*33b0*/  BSYNC B0 ;  /* 0x0000000000007941 */ /* 0x000fea0003800000 */
.L_x_75:
        /* <DEDUP_REMOVED lines=12> */
.L_x_78:
[----:B------:R-:W-:Y:S05]  /*3480*/  BSYNC B0 ;  /* 0x0000000000007941 */ /* 0x000fea0003800000 */
.L_x_77:
        /* <DEDUP_REMOVED lines=12> */
.L_x_80:
[----:B------:R-:W-:Y:S05]  /*3550*/  BSYNC B0 ;  /* 0x0000000000007941 */ /* 0x000fea0003800000 */
.L_x_79:
        /* <DEDUP_REMOVED lines=9> */
.L_x_82:
[----:B------:R-:W-:Y:S05]  /*35f0*/  BSYNC B0 ;  /* 0x0000000000007941 */ /* 0x000fea0003800000 */
.L_x_81:
        /* <DEDUP_REMOVED lines=10> */
.L_x_84:
[----:B------:R-:W-:Y:S05]  /*36a0*/  BSYNC B0 ;  /* 0x0000000000007941 */ /* 0x000fea0003800000 */
.L_x_83:
        /* <DEDUP_REMOVED lines=12> */
.L_x_86:
[----:B------:R-:W-:Y:S05]  /*3770*/  BSYNC B0 ;  /* 0x0000000000007941 */ /* 0x000fea0003800000 */
.L_x_85:
        /* <DEDUP_REMOVED lines=12> */
.L_x_88:
[----:B------:R-:W-:Y:S05]  /*3840*/  BSYNC B0 ;  /* 0x0000000000007941 */ /* 0x000fea0003800000 */
.L_x_87:
        /* <DEDUP_REMOVED lines=9> */
.L_x_90:
[----:B------:R-:W-:Y:S05]  /*38e0*/  BSYNC B0 ;  /* 0x0000000000007941 */ /* 0x000fea0003800000 */
.L_x_89:
        /* <DEDUP_REMOVED lines=10> */
.L_x_92:
[----:B------:R-:W-:Y:S05]  /*3990*/  BSYNC B0 ;  /* 0x0000000000007941 */ /* 0x000fea0003800000 */
.L_x_91:
        /* <DEDUP_REMOVED lines=12> */
.L_x_94:
[----:B------:R-:W-:Y:S05]  /*3a60*/  BSYNC B0 ;  /* 0x0000000000007941 */ /* 0x000fea0003800000 */
.L_x_93:
        /* <DEDUP_REMOVED lines=12> */
.L_x_96:
[----:B------:R-:W-:Y:S05]  /*3b30*/  BSYNC B0 ;  /* 0x0000000000007941 */ /* 0x000fea0003800000 */
.L_x_95:
        /* <DEDUP_REMOVED lines=9> */
.L_x_98:
[----:B------:R-:W-:Y:S05]  /*3bd0*/  BSYNC B0 ;  /* 0x0000000000007941 */ /* 0x000fea0003800000 */
.L_x_97:
        /* <DEDUP_REMOVED lines=10> */
.L_x_100:
[----:B------:R-:W-:Y:S05]  /*3c80*/  BSYNC B0 ;  /* 0x0000000000007941 */ /* 0x000fea0003800000 */
.L_x_99:
        /* <DEDUP_REMOVED lines=12> */
.L_x_102:
[----:B------:R-:W-:Y:S05]  /*3d50*/  BSYNC B0 ;  /* 0x0000000000007941 */ /* 0x000fea0003800000 */
.L_x_101:
        /* <DEDUP_REMOVED lines=12> */
.L_x_104:
[----:B------:R-:W-:Y:S05]  /*3e20*/  BSYNC B0 ;  /* 0x0000000000007941 */ /* 0x000fea0003800000 */
.L_x_103:
        /* <DEDUP_REMOVED lines=9> */
.L_x_106:
[----:B------:R-:W-:Y:S05]  /*3ec0*/  BSYNC B0 ;  /* 0x0000000000007941 */ /* 0x000fea0003800000 */
.L_x_105:
        /* <DEDUP_REMOVED lines=10> */
.L_x_108:
[----:B------:R-:W-:Y:S05]  /*3f70*/  BSYNC B0 ;  /* 0x0000000000007941 */ /* 0x000fea0003800000 */
.L_x_107:
        /* <DEDUP_REMOVED lines=12> */
.L_x_110:
[----:B------:R-:W-:Y:S05]  /*4040*/  BSYNC B0 ;  /* 0x0000000000007941 */ /* 0x000fea0003800000 */
.L_x_109:
        /* <DEDUP_REMOVED lines=12> */
.L_x_112:
[----:B------:R-:W-:Y:S05]  /*4110*/  BSYNC B0 ;  /* 0x0000000000007941 */ /* 0x000fea0003800000 */
.L_x_111:
        /* <DEDUP_REMOVED lines=9> */
.L_x_114:
[----:B------:R-:W-:Y:S05]  /*41b0*/  BSYNC B0 ;  /* 0x0000000000007941 */ /* 0x000fea0003800000 */
.L_x_113:
        /* <DEDUP_REMOVED lines=10> */
.L_x_116:
[----:B------:R-:W-:Y:S05]  /*4260*/  BSYNC B0 ;  /* 0x0000000000007941 */ /* 0x000fea0003800000 */
.L_x_115:
        /* <DEDUP_REMOVED lines=12> */
.L_x_118:
[----:B------:R-:W-:Y:S05]  /*4330*/  BSYNC B0 ;  /* 0x0000000000007941 */ /* 0x000fea0003800000 */
.L_x_117:
        /* <DEDUP_REMOVED lines=12> */
.L_x_120:
[----:B------:R-:W-:Y:S05]  /*4400*/  BSYNC B0 ;  /* 0x0000000000007941 */ /* 0x000fea0003800000 */
.L_x_119:
        /* <DEDUP_REMOVED lines=9> */
.L_x_122:
[----:B------:R-:W-:Y:S05]  /*44a0*/  BSYNC B0 ;  /* 0x0000000000007941 */ /* 0x000fea0003800000 */
.L_x_121:
        /* <DEDUP_REMOVED lines=10> */
.L_x_124:
[----:B------:R-:W-:Y:S05]  /*4550*/  BSYNC B0 ;  /* 0x0000000000007941 */ /* 0x000fea0003800000 */
.L_x_123:
        /* <DEDUP_REMOVED lines=12> */
.L_x_126:
[----:B------:R-:W-:Y:S05]  /*4620*/  BSYNC B0 ;  /* 0x0000000000007941 */ /* 0x000fea0003800000 */
.L_x_125:
        /* <DEDUP_REMOVED lines=12> */
.L_x_128:
[----:B------:R-:W-:Y:S05]  /*46f0*/  BSYNC B0 ;  /* 0x0000000000007941 */ /* 0x000fea0003800000 */
.L_x_127:
        /* <DEDUP_REMOVED lines=9> */
.L_x_130:
[----:B------:R-:W-:Y:S05]  /*4790*/  BSYNC B0 ;  /* 0x0000000000007941 */ /* 0x000fea0003800000 */
.L_x_129:
        /* <DEDUP_REMOVED lines=10> */
.L_x_132:
[----:B------:R-:W-:Y:S05]  /*4840*/  BSYNC B0 ;  /* 0x0000000000007941 */ /* 0x000fea0003800000 */
.L_x_131:
        /* <DEDUP_REMOVED lines=12> */
.L_x_134:
[----:B------:R-:W-:Y:S05]  /*4910*/  BSYNC B0 ;  /* 0x0000000000007941 */ /* 0x000fea0003800000 */
.L_x_133:
        /* <DEDUP_REMOVED lines=12> */
.L_x_136:
[----:B------:R-:W-:Y:S05]  /*49e0*/  BSYNC B0 ;  /* 0x0000000000007941 */ /* 0x000fea0003800000 */
.L_x_135:
        /* <DEDUP_REMOVED lines=9> */
.L_x_138:
[----:B------:R-:W-:Y:S05]  /*4a80*/  BSYNC B0 ;  /* 0x0000000000007941 */ /* 0x000fea0003800000 */
.L_x_137:
        /* <DEDUP_REMOVED lines=10> */
.L_x_140:
[----:B------:R-:W-:Y:S05]  /*4b30*/  BSYNC B0 ;  /* 0x0000000000007941 */ /* 0x000fea0003800000 */
.L_x_139:
[----:B-----5:R-:W-:Y:S01]  /*4b40*/  IMAD.U32 R7, R97, 0x10000, RZ ;  /* 0x0001000061077824 */ /* 0x020fe200078e00ff */
[----:B------:R-:W-:Y:S01]  /*4b50*/  ISETP.GT.AND P1, PT, R8, 0x79, PT ;  /* 0x000000790800780c */ /* 0x000fe20003f24270 */
[----:B------:R-:W-:Y:S01]  /*4b60*/  @P2 IMAD.MOV.U32 R8, RZ, RZ, R92 ;  /* 0x000000ffff082224 */ /* 0x000fe200078e005c */
        /* <DEDUP_REMOVED lines=9> */
.L_x_142:
[----:B------:R-:W-:Y:S05]  /*4c00*/  BSYNC B0 ;  /* 0x0000000000007941 */ /* 0x000fea0003800000 */
.L_x_141:
        /* <DEDUP_REMOVED lines=9> */
.L_x_144:
[----:B------:R-:W-:Y:S05]  /*4ca0*/  BSYNC B0 ;  /* 0x0000000000007941 */ /* 0x000fea0003800000 */
.L_x_143:
[----:B-----5:R-:W-:Y:S01]  /*4cb0*/  IMAD.U32 R7, R97, 0x10000, RZ ;  /* 0x0001000061077824 */ /* 0x020fe200078e00ff */
        /* <DEDUP_REMOVED lines=8> */
.L_x_146:
[----:B------:R-:W-:Y:S05]  /*4d40*/  BSYNC B0 ;  /* 0x0000000000007941 */ /* 0x000fea0003800000 */
.L_x_145:
[----:B-----5:R-:W-:-:S04]  /*4d50*/  IMAD.U32 R97, R97, 0x10000, RZ ;  /* 0x0001000061617824 */ /* 0x020fc800078e00ff */
[----:B------:R-:W-:-:S04]  /*4d60*/  FMUL R6, R97, R6 ;  /* 0x0000000661067220 */ /* 0x000fc80000400000 */
[----:B------:R-:W-:Y:S01]  /*4d70*/  FFMA R6, R87, R0, R6 ;  /* 0x0000000057067223 */ /* 0x000fe20000000006 */
[----:B------:R-:W-:Y:S06]  /*4d80*/  @!P1 EXIT ;  /* 0x000000000000994d */ /* 0x000fec0003800000 */
[----:B------:R-:W-:-:S05]  /*4d90*/  F2FP.BF16.F32.PACK_AB R6, RZ, R6 ;  /* 0x00000006ff06723e */ /* 0x000fca00000010ff */
[----:B------:R-:W-:Y:S01]  /*4da0*/  STG.E.U16 desc[UR12][R4.64+0xf2], R6 ;  /* 0x0000f20604007986 */ /* 0x000fe2000c10150c */
[----:B------:R-:W-:Y:S05]  /*4db0*/  EXIT ;  /* 0x000000000000794d */ /* 0x000fea0003800000 */
.L_x_22:
[----:B------:R-:W-:Y:S01]  /*4dc0*/  ISETP.GT.AND P3, PT, R8, 0x1, PT ;  /* 0x000000010800780c */ /* 0x000fe20003f64270 */
[----:B------:R-:W-:Y:S01]  /*4dd0*/  ULDC.64 UR4, c[0x0][0x650] ;  /* 0x0001940000047ab9 */ /* 0x000fe20000000a00 */
[-C--:B------:R-:W-:Y:S01]  /*4de0*/  FMUL R24, R24, R0.reuse ;  /* 0x0000000018187220 */ /* 0x080fe20000400000 */
[-C--:B------:R-:W-:Y:S01]  /*4df0*/  FMUL R25, R25, R0.reuse ;  /* 0x0000000019197220 */ /* 0x080fe20000400000 */
[----:B------:R-:W-:Y:S01]  /*4e00*/  ISETP.GT.AND P1, PT, R10, RZ, P3 ;  /* 0x000000ff0a00720c */ /* 0x000fe20001f24270 */
[-C--:B------:R-:W-:Y:S01]  /*4e10*/  FMUL R26, R26, R0.reuse ;  /* 0x000000001a1a7220 */ /* 0x080fe20000400000 */
[----:B------:R-:W-:Y:S01]  /*4e20*/  LEA R2, P4, R14, UR4, 0x1 ;  /* 0x000000040e027c11 */ /* 0x000fe2000f8808ff */
[----:B------:R-:W-:Y:S01]  /*4e30*/  FMUL R27, R27, R0 ;  /* 0x000000001b1b7220 */ /* 0x000fe20000400000 */
[----:B------:R-:W-:Y:S01]  /*4e40*/  F2FP.BF16.F32.PACK_AB R24, RZ, R24 ;  /* 0x00000018ff18723e */ /* 0x000fe200000010ff */
[-C--:B------:R-:W-:Y:S01]  /*4e50*/  FMUL R28, R28, R0.reuse ;  /* 0x000000001c1c7220 */ /* 0x080fe20000400000 */
[----:B------:R-:W-:Y:S01]  /*4e60*/  LEA.HI.X R3, R14, UR5, R91, 0x1, P4 ;  /* 0x000000050e037c11 */ /* 0x000fe2000a0f0c5b */
[-C--:B------:R-:W-:Y:S01]  /*4e70*/  FMUL R29, R29, R0.reuse ;  /* 0x000000001d1d7220 */ /* 0x080fe20000400000 */
[----:B------:R-:W-:Y:S01]  /*4e80*/  F2FP.BF16.F32.PACK_AB R25, RZ, R25 ;  /* 0x00000019ff19723e */ /* 0x000fe200000010ff */
[-C--:B------:R-:W-:Y:S01]  /*4e90*/  FMUL R30, R30, R0.reuse ;  /* 0x000000001e1e7220 */ /* 0x080fe20000400000 */
[----:B------:R-:W-:Y:S01]  /*4ea0*/  SHF.L.U64.HI R5, R21, 0x1, R20 ;  /* 0x0000000115057819 */ /* 0x000fe20000010214 */
[----:B------:R-:W-:Y:S01]  /*4eb0*/  @P2 STG.E.U16 desc[UR12][R2.64], R24 ;  /* 0x0000001802002986 */ /* 0x000fe2000c10150c */
[----:B------:R-:W-:Y:S01]  /*4ec0*/  ISETP.GT.AND P2, PT, R10, 0x8, P0 ;  /* 0x000000080a00780c */ /* 0x000fe20000744270 */
[----:B------:R-:W-:Y:S01]  /*4ed0*/  FMUL R31, R31, R0 ;  /* 0x000000001f1f7220 */ /* 0x000fe20000400000 */
[----:B------:R-:W-:Y:S01]  /*4ee0*/  LEA R4, P5, R21, R2, 0x1 ;  /* 0x0000000215047211 */ /* 0x000fe200078a08ff */
[----:B------:R-:W-:Y:S01]  /*4ef0*/  @P1 STG.E.U16 desc[UR12][R2.64+0x2], R25 ;  /* 0x0000021902001986 */ /* 0x000fe2000c10150c */
[----:B------:R-:W-:Y:S01]  /*4f00*/  ISETP.GT.AND P1, PT, R8, 0x8, PT ;  /* 0x000000080800780c */ /* 0x000fe20003f24270 */
[-C--:B------:R-:W-:Y:S01]  /*4f10*/  FMUL R32, R32, R0.reuse ;  /* 0x0000000020207220 */ /* 0x080fe20000400000 */
[----:B------:R-:W-:Y:S01]  /*4f20*/  ISETP.GT.AND P3, PT, R10, 0x8, P3 ;  /* 0x000000080a00780c */ /* 0x000fe20001f64270 */
[----:B------:R-:W-:Y:S01]  /*4f30*/  IMAD.X R5, R5, 0x1, R3, P5 ;  /* 0x0000000105057824 */ /* 0x000fe200028e0603 */
[----:B------:R-:W-:Y:S01]  /*4f40*/  ISETP.GT.AND P0, PT, R8, 0x9, PT ;  /* 0x000000090800780c */ /* 0x000fe20003f04270 */
[-C--:B------:R-:W-:Y:S01]  /*4f50*/  FMUL R33, R33, R0.reuse ;  /* 0x0000000021217220 */ /* 0x080fe20000400000 */
[----:B------:R-:W-:Y:S01]  /*4f60*/  ISETP.GT.AND P4, PT, R10, RZ, P1 ;  /* 0x000000ff0a00720c */ /* 0x000fe20000f84270 */
[-C--:B------:R-:W-:Y:S01]  /*4f70*/  FMUL R34, R34, R0.reuse ;  /* 0x0000000022227220 */ /* 0x080fe20000400000 */
[----:B------:R-:W-:Y:S01]  /*4f80*/  ISETP.GT.AND P5, PT, R10, RZ, P0 ;  /* 0x000000ff0a00720c */ /* 0x000fe200007a4270 */
[----:B------:R-:W-:Y:S01]  /*4f90*/  FMUL R35, R35, R0 ;  /* 0x0000000023237220 */ /* 0x000fe20000400000 */
[----:B------:R-:W-:Y:S01]  /*4fa0*/  F2FP.BF16.F32.PACK_AB R26, RZ, R26 ;  /* 0x0000001aff1a723e */ /* 0x000fe200000010ff */
[-C--:B------:R-:W-:Y:S01]  /*4fb0*/  FMUL R36, R36, R0.reuse ;  /* 0x0000000024247220 */ /* 0x080fe20000400000 */
[----:B------:R-:W-:Y:S01]  /*4fc0*/  F2FP.BF16.F32.PACK_AB R27, RZ, R27 ;  /* 0x0000001bff1b723e */ /* 0x000fe200000010ff */
[----:B------:R-:W-:Y:S01]  /*4fd0*/  FMUL R37, R37, R0 ;  /* 0x0000000025257220 */ /* 0x000fe20000400000 */
[----:B------:R-:W-:Y:S01]  /*4fe0*/  F2FP.BF16.F32.PACK_AB R28, RZ, R28 ;  /* 0x0000001cff1c723e */ /* 0x000fe200000010ff */
[----:B------:R-:W-:Y:S01]  /*4ff0*/  @P2 STG.E.U16 desc[UR12][R4.64], R26 ;  /* 0x0000001a04002986 */ /* 0x000fe2000c10150c */
[----:B------:R-:W-:Y:S01]  /*5000*/  ISETP.GT.AND P1, PT, R10, 0x8, P1 ;  /* 0x000000080a00780c */ /* 0x000fe20000f24270 */
[-C--:B------:R-:W-:Y:S01]  /*5010*/  FMUL R38, R38, R0.reuse ;  /* 0x0000000026267220 */ /* 0x080fe20000400000 */
[----:B------:R-:W-:Y:S01]  /*5020*/  F2FP.BF16.F32.PACK_AB R29, RZ, R29 ;  /* 0x0000001dff1d723e */ /* 0x000fe200000010ff */
[----:B------:R-:W-:Y:S01]  /*5030*/  @P3 STG.E.U16 desc[UR12][R4.64+0x2], R27 ;  /* 0x0000021b04003986 */ /* 0x000fe2000c10150c */
[----:B------:R-:W-:Y:S01]  /*5040*/  ISETP.GT.AND P3, PT, R8, 0x10, PT ;  /* 0x000000100800780c */ /* 0x000fe20003f64270 */
[-C--:B------:R-:W-:Y:S01]  /*5050*/  FMUL R39, R39, R0.reuse ;  /* 0x0000000027277220 */ /* 0x080fe20000400000 */
[----:B------:R-:W-:Y:S01]  /*5060*/  ISETP.GT.AND P2, PT, R10, 0x8, P0 ;  /* 0x000000080a00780c */ /* 0x000fe20000744270 */
[----:B------:R-:W-:Y:S01]  /*5070*/  @P4 STG.E.U16 desc[UR12][R2.64+0x10], R28 ;  /* 0x0000101c02004986 */ /* 0x000fe2000c10150c */
[----:B------:R-:W-:Y:S01]  /*5080*/  ISETP.GT.AND P0, PT, R8, 0x11, PT ;  /* 0x000000110800780c */ /* 0x000fe20003f04270 */
[-C--:B------:R-:W-:Y:S01]  /*5090*/  FMUL R40, R40, R0.reuse ;  /* 0x0000000028287220 */ /* 0x080fe20000400000 */
[C---:B------:R-:W-:Y:S01]  /*50a0*/  ISETP.GT.AND P4, PT, R10.reuse, RZ, P3 ;  /* 0x000000ff0a00720c */ /* 0x040fe20001f84270 */
[----:B------:R-:W-:Y:S01]  /*50b0*/  @P5 STG.E.U16 desc[UR12][R2.64+0x12], R29 ;  /* 0x0000121d02005986 */ /* 0x000fe2000c10150c */
        /* <DEDUP_REMOVED lines=153> */
[----:B------:R-:W-:Y:S01]  /*5a50*/  FMUL R0, R87, R0 ;  /* 0x0000000057007220 */ /* 0x000fe20000400000 */
[----:B------:R-:W-:Y:S01]  /*5a60*/  ISETP.GT.AND P2, PT, R10, 0x8, P0 ;  /* 0x000000080a00780c */ /* 0x000fe20000744270 */
[----:B------:R-:W-:Y:S01]  /*5a70*/  @P4 STG.E.U16 desc[UR12][R2.64+0x90], R60 ;  /* 0x0000903c02004986 */ /* 0x000fe2000c10150c */
[----:B------:R-:W-:-:S02]  /*5a80*/  ISETP.GT.AND P0, PT, R8, 0x51, PT ;  /* 0x000000510800780c */ /* 0x000fc40003f04270 */
[C---:B------:R-:W-:Y:S01]  /*5a90*/  ISETP.GT.AND P4, PT, R10.reuse, RZ, P3 ;  /* 0x000000ff0a00720c */ /* 0x040fe20001f84270 */
[----:B------:R-:W-:Y:S01]  /*5aa0*/  @P5 STG.E.U16 desc[UR12][R2.64+0x92], R61 ;  /* 0x0000923d02005986 */ /* 0x000fe2000c10150c */
[C---:B------:R-:W-:Y:S02]  /*5ab0*/  ISETP.GT.AND P5, PT, R10.reuse, RZ, P0 ;  /* 0x000000ff0a00720c */ /* 0x040fe400007a4270 */
[----:B------:R-:W-:Y:S02]  /*5ac0*/  F2FP.BF16.F32.PACK_AB R62, RZ, R62 ;  /* 0x0000003eff3e723e */ /* 0x000fe400000010ff */
[----:B------:R-:W-:Y:S02]  /*5ad0*/  F2FP.BF16.F32.PACK_AB R63, RZ, R63 ;  /* 0x0000003fff3f723e */ /* 0x000fe400000010ff */
[----:B------:R-:W-:Y:S01]  /*5ae0*/  F2FP.BF16.F32.PACK_AB R64, RZ, R64 ;  /* 0x00000040ff40723e */ /* 0x000fe200000010ff */
[----:B------:R-:W-:Y:S01]  /*5af0*/  @P1 STG.E.U16 desc[UR12][R4.64+0x90], R62 ;  /* 0x0000903e04001986 */ /* 0x000fe2000c10150c */
[----:B------:R-:W-:-:S02]  /*5b00*/  ISETP.GT.AND P1, PT, R10, 0x8, P3 ;  /* 0x000000080a00780c */ /* 0x000fc40001f24270 */
[----:B------:R-:W-:Y:S01]  /*5b10*/  F2FP.BF16.F32.PACK_AB R65, RZ, R65 ;  /* 0x00000041ff41723e */ /* 0x000fe200000010ff */
[----:B------:R-:W-:Y:S01]  /*5b20*/  @P2 STG.E.U16 desc[UR12][R4.64+0x92], R63 ;  /* 0x0000923f04002986 */ /* 0x000fe2000c10150c */
[----:B------:R-:W-:Y:S02]  /*5b30*/  ISETP.GT.AND P2, PT, R8, 0x58, PT ;  /* 0x000000580800780c */ /* 0x000fe40003f44270 */
[----:B------:R-:W-:Y:S01]  /*5b40*/  ISETP.GT.AND P0, PT, R10, 0x8, P0 ;  /* 0x000000080a00780c */ /* 0x000fe20000704270 */
[----:B------:R-:W-:Y:S01]  /*5b50*/  @P4 STG.E.U16 desc[UR12][R2.64+0xa0], R64 ;  /* 0x0000a04002004986 */ /* 0x000fe2000c10150c */
[----:B------:R-:W-:Y:S02]  /*5b60*/  ISETP.GT.AND P3, PT, R8, 0x59, PT ;  /* 0x000000590800780c */ /* 0x000fe40003f64270 */
[C---:B------:R-:W-:Y:S01]  /*5b70*/  ISETP.GT.AND P4, PT, R10.reuse, RZ, P2 ;  /* 0x000000ff0a00720c */ /* 0x040fe20001784270 */
[----:B------:R-:W-:Y:S01]  /*5b80*/  @P5 STG.E.U16 desc[UR12][R2.64+0xa2], R65 ;  /* 0x0000a24102005986 */ /* 0x000fe2000c10150c */
[----:B------:R-:W-:-:S02]  /*5b90*/  ISETP.GT.AND P5, PT, R10, RZ, P3 ;  /* 0x000000ff0a00720c */ /* 0x000fc40001fa4270 */
[----:B------:R-:W-:Y:S02]  /*5ba0*/  F2FP.BF16.F32.PACK_AB R66, RZ, R66 ;  /* 0x00000042ff42723e */ /* 0x000fe400000010ff */
[----:B------:R-:W-:Y:S02]  /*5bb0*/  F2FP.BF16.F32.PACK_AB R67, RZ, R67 ;  /* 0x00000043ff43723e */ /* 0x000fe400000010ff */
[----:B------:R-:W-:Y:S01]  /*5bc0*/  F2FP.BF16.F32.PACK_AB R68, RZ, R68 ;  /* 0x00000044ff44723e */ /* 0x000fe200000010ff */
[----:B------:R-:W-:Y:S01]  /*5bd0*/  @P1 STG.E.U16 desc[UR12][R4.64+0xa0], R66 ;  /* 0x0000a04204001986 */ /* 0x000fe2000c10150c */
[C---:B------:R-:W-:Y:S02]  /*5be0*/  ISETP.GT.AND P1, PT, R10.reuse, 0x8, P2 ;  /* 0x000000080a00780c */ /* 0x040fe40001724270 */
[----:B------:R-:W-:Y:S01]  /*5bf0*/  F2FP.BF16.F32.PACK_AB R69, RZ, R69 ;  /* 0x00000045ff45723e */ /* 0x000fe200000010ff */
[----:B------:R-:W-:Y:S01]  /*5c00*/  @P0 STG.E.U16 desc[UR12][R4.64+0xa2], R67 ;  /* 0x0000a24304000986 */ /* 0x000fe2000c10150c */
[----:B------:R-:W-:-:S02]  /*5c10*/  ISETP.GT.AND P2, PT, R10, 0x8, P3 ;  /* 0x000000080a00780c */ /* 0x000fc40001f44270 */
[C---:B------:R-:W-:Y:S01]  /*5c20*/  ISETP.GT.AND P3, PT, R8.reuse, 0x60, PT ;  /* 0x000000600800780c */ /* 0x040fe20003f64270 */
[----:B------:R-:W-:Y:S01]  /*5c30*/  @P4 STG.E.U16 desc[UR12][R2.64+0xb0], R68 ;  /* 0x0000b04402004986 */ /* 0x000fe2000c10150c */
[----:B------:R-:W-:Y:S02]  /*5c40*/  ISETP.GT.AND P0, PT, R8, 0x61, PT ;  /* 0x000000610800780c */ /* 0x000fe40003f04270 */
[C---:B------:R-:W-:Y:S01]  /*5c50*/  ISETP.GT.AND P4, PT, R10.reuse, RZ, P3 ;  /* 0x000000ff0a00720c */ /* 0x040fe20001f84270 */
[----:B------:R-:W-:Y:S01]  /*5c60*/  @P5 STG.E.U16 desc[UR12][R2.64+0xb2], R69 ;  /* 0x0000b24502005986 */ /* 0x000fe2000c10150c */
[----:B------:R-:W-:Y:S02]  /*5c70*/  ISETP.GT.AND P5, PT, R10, RZ, P0 ;  /* 0x000000ff0a00720c */ /* 0x000fe400007a4270 */
[----:B------:R-:W-:Y:S02]  /*5c80*/  F2FP.BF16.F32.PACK_AB R70, RZ, R70 ;  /* 0x00000046ff46723e */ /* 0x000fe400000010ff */
[----:B------:R-:W-:-:S02]  /*5c90*/  F2FP.BF16.F32.PACK_AB R71, RZ, R71 ;  /* 0x00000047ff47723e */ /* 0x000fc400000010ff */
[----:B------:R-:W-:Y:S01]  /*5ca0*/  F2FP.BF16.F32.PACK_AB R72, RZ, R72 ;  /* 0x00000048ff48723e */ /* 0x000fe200000010ff */
[----:B------:R-:W-:Y:S01]  /*5cb0*/  @P1 STG.E.U16 desc[UR12][R4.64+0xb0], R70 ;  /* 0x0000b04604001986 */ /* 0x000fe2000c10150c */
[----:B------:R-:W-:Y:S02]  /*5cc0*/  F2FP.BF16.F32.PACK_AB R73, RZ, R73 ;  /* 0x00000049ff49723e */ /* 0x000fe400000010ff */
[C---:B------:R-:W-:Y:S01]  /*5cd0*/  ISETP.GT.AND P1, PT, R10.reuse, 0x8, P3 ;  /* 0x000000080a00780c */ /* 0x040fe20001f24270 */
[----:B------:R-:W-:Y:S01]  /*5ce0*/  @P2 STG.E.U16 desc[UR12][R4.64+0xb2], R71 ;  /* 0x0000b24704002986 */ /* 0x000fe2000c10150c */
[----:B------:R-:W-:Y:S02]  /*5cf0*/  ISETP.GT.AND P0, PT, R10, 0x8, P0 ;  /* 0x000000080a00780c */ /* 0x000fe40000704270 */
[----:B------:R-:W-:Y:S01]  /*5d00*/  F2FP.BF16.F32.PACK_AB R74, RZ, R74 ;  /* 0x0000004aff4a723e */ /* 0x000fe200000010ff */
[----:B------:R-:W-:Y:S01]  /*5d10*/  @P4 STG.E.U16 desc[UR12][R2.64+0xc0], R72 ;  /* 0x0000c04802004986 */ /* 0x000fe2000c10150c */
[----:B------:R-:W-:-:S02]  /*5d20*/  ISETP.GT.AND P4, PT, R8, 0x68, PT ;  /* 0x000000680800780c */ /* 0x000fc40003f84270 */
[----:B------:R-:W-:Y:S01]  /*5d30*/  F2FP.BF16.F32.PACK_AB R75, RZ, R75 ;  /* 0x0000004bff4b723e */ /* 0x000fe200000010ff */
[----:B------:R-:W-:Y:S01]  /*5d40*/  @P5 STG.E.U16 desc[UR12][R2.64+0xc2], R73 ;  /* 0x0000c24902005986 */ /* 0x000fe2000c10150c */
[----:B------:R-:W-:Y:S02]  /*5d50*/  ISETP.GT.AND P5, PT, R8, 0x69, PT ;  /* 0x000000690800780c */ /* 0x000fe40003fa4270 */
[C---:B------:R-:W-:Y:S01]  /*5d60*/  ISETP.GT.AND P2, PT, R10.reuse, RZ, P4 ;  /* 0x000000ff0a00720c */ /* 0x040fe20002744270 */
[----:B------:R-:W-:Y:S01]  /*5d70*/  @P1 STG.E.U16 desc[UR12][R4.64+0xc0], R74 ;  /* 0x0000c04a04001986 */ /* 0x000fe2000c10150c */
[----:B------:R-:W-:Y:S02]  /*5d80*/  ISETP.GT.AND P6, PT, R10, RZ, P5 ;  /* 0x000000ff0a00720c */ /* 0x000fe40002fc4270 */
[----:B------:R-:W-:Y:S01]  /*5d90*/  F2FP.BF16.F32.PACK_AB R76, RZ, R76 ;  /* 0x0000004cff4c723e */ /* 0x000fe200000010ff */
[----:B------:R-:W-:Y:S01]  /*5da0*/  @P0 STG.E.U16 desc[UR12][R4.64+0xc2], R75 ;  /* 0x0000c24b04000986 */ /* 0x000fe2000c10150c */
[----:B------:R-:W-:-:S02]  /*5db0*/  F2FP.BF16.F32.PACK_AB R77, RZ, R77 ;  /* 0x0000004dff4d723e */ /* 0x000fc400000010ff */
[----:B------:R-:W-:Y:S02]  /*5dc0*/  ISETP.GT.AND P3, PT, R8, 0x70, PT ;  /* 0x000000700800780c */ /* 0x000fe40003f64270 */
[----:B------:R-:W-:Y:S02]  /*5dd0*/  ISETP.GT.AND P4, PT, R10, 0x8, P4 ;  /* 0x000000080a00780c */ /* 0x000fe40002784270 */
[----:B------:R-:W-:Y:S01]  /*5de0*/  F2FP.BF16.F32.PACK_AB R78, RZ, R78 ;  /* 0x0000004eff4e723e */ /* 0x000fe200000010ff */
[----:B------:R-:W-:Y:S01]  /*5df0*/  @P2 STG.E.U16 desc[UR12][R2.64+0xd0], R76 ;  /* 0x0000d04c02002986 */ /* 0x000fe2000c10150c */
[----:B------:R-:W-:Y:S02]  /*5e00*/  ISETP.GT.AND P2, PT, R8, 0x71, PT ;  /* 0x000000710800780c */ /* 0x000fe40003f44270 */
[----:B------:R-:W-:Y:S01]  /*5e10*/  F2FP.BF16.F32.PACK_AB R79, RZ, R79 ;  /* 0x0000004fff4f723e */ /* 0x000fe200000010ff */
[----:B------:R-:W-:Y:S01]  /*5e20*/  @P6 STG.E.U16 desc[UR12][R2.64+0xd2], R77 ;  /* 0x0000d24d02006986 */ /* 0x000fe2000c10150c */
[----:B------:R-:W-:-:S02]  /*5e30*/  ISETP.GT.AND P6, PT, R10, 0x8, P5 ;  /* 0x000000080a00780c */ /* 0x000fc40002fc4270 */
[----:B------:R-:W-:Y:S02]  /*5e40*/  ISETP.GT.AND P5, PT, R10, RZ, P3 ;  /* 0x000000ff0a00720c */ /* 0x000fe40001fa4270 */
[----:B------:R-:W-:Y:S01]  /*5e50*/  F2FP.BF16.F32.PACK_AB R80, RZ, R80 ;  /* 0x00000050ff50723e */ /* 0x000fe200000010ff */
[----:B------:R-:W-:Y:S01]  /*5e60*/  @P4 STG.E.U16 desc[UR12][R4.64+0xd0], R78 ;  /* 0x0000d04e04004986 */ /* 0x000fe2000c10150c */
[C---:B------:R-:W-:Y:S02]  /*5e70*/  ISETP.GT.AND P1, PT, R8.reuse, 0x78, PT ;  /* 0x000000780800780c */ /* 0x040fe40003f24270 */
[----:B------:R-:W-:Y:S02]  /*5e80*/  ISETP.GT.AND P0, PT, R8, 0x79, PT ;  /* 0x000000790800780c */ /* 0x000fe40003f04270 */
[C---:B------:R-:W-:Y:S02]  /*5e90*/  ISETP.GT.AND P4, PT, R10.reuse, RZ, P2 ;  /* 0x000000ff0a00720c */ /* 0x040fe40001784270 */
[C---:B------:R-:W-:Y:S01]  /*5ea0*/  ISETP.GT.AND P3, PT, R10.reuse, 0x8, P3 ;  /* 0x000000080a00780c */ /* 0x040fe20001f64270 */
[----:B------:R-:W-:Y:S01]  /*5eb0*/  @P6 STG.E.U16 desc[UR12][R4.64+0xd2], R79 ;  /* 0x0000d24f04006986 */ /* 0x000fe2000c10150c */
[----:B------:R-:W-:-:S02]  /*5ec0*/  ISETP.GT.AND P2, PT, R10, 0x8, P2 ;  /* 0x000000080a00780c */ /* 0x000fc40001744270 */
[C---:B------:R-:W-:Y:S01]  /*5ed0*/  ISETP.GT.AND P6, PT, R10.reuse, RZ, P0 ;  /* 0x000000ff0a00720c */ /* 0x040fe200007c4270 */
[----:B------:R-:W-:Y:S01]  /*5ee0*/  @P5 STG.E.U16 desc[UR12][R2.64+0xe0], R80 ;  /* 0x0000e05002005986 */ /* 0x000fe2000c10150c */
[C---:B------:R-:W-:Y:S02]  /*5ef0*/  ISETP.GT.AND P5, PT, R10.reuse, RZ, P1 ;  /* 0x000000ff0a00720c */ /* 0x040fe40000fa4270 */
[C---:B------:R-:W-:Y:S02]  /*5f00*/  ISETP.GT.AND P1, PT, R10.reuse, 0x8, P1 ;  /* 0x000000080a00780c */ /* 0x040fe40000f24270 */
[----:B------:R-:W-:Y:S02]  /*5f10*/  F2FP.BF16.F32.PACK_AB R81, RZ, R81 ;  /* 0x00000051ff51723e */ /* 0x000fe400000010ff */
[----:B------:R-:W-:Y:S02]  /*5f20*/  F2FP.BF16.F32.PACK_AB R82, RZ, R82 ;  /* 0x00000052ff52723e */ /* 0x000fe400000010ff */
[----:B------:R-:W-:Y:S01]  /*5f30*/  F2FP.BF16.F32.PACK_AB R83, RZ, R83 ;  /* 0x00000053ff53723e */ /* 0x000fe200000010ff */
[----:B------:R-:W-:Y:S01]  /*5f40*/  @P4 STG.E.U16 desc[UR12][R2.64+0xe2], R81 ;  /* 0x0000e25102004986 */ /* 0x000fe2000c10150c */
[----:B------:R-:W-:-:S02]  /*5f50*/  ISETP.GT.AND P0, PT, R10, 0x8, P0 ;  /* 0x000000080a00780c */ /* 0x000fc40000704270 */
[----:B------:R-:W-:Y:S01]  /*5f60*/  F2FP.BF16.F32.PACK_AB R84, RZ, R84 ;  /* 0x00000054ff54723e */ /* 0x000fe200000010ff */
[----:B------:R-:W-:Y:S01]  /*5f70*/  @P3 STG.E.U16 desc[UR12][R4.64+0xe0], R82 ;  /* 0x0000e05204003986 */ /* 0x000fe2000c10150c */
[----:B------:R-:W-:Y:S02]  /*5f80*/  F2FP.BF16.F32.PACK_AB R85, RZ, R85 ;  /* 0x00000055ff55723e */ /* 0x000fe400000010ff */
[----:B------:R-:W-:Y:S01]  /*5f90*/  F2FP.BF16.F32.PACK_AB R86, RZ, R86 ;  /* 0x00000056ff56723e */ /* 0x000fe200000010ff */
[----:B------:R-:W-:Y:S04]  /*5fa0*/  @P2 STG.E.U16 desc[UR12][R4.64+0xe2], R83 ;  /* 0x0000e25304002986 */ /* 0x000fe8000c10150c */
[----:B------:R-:W-:Y:S04]  /*5fb0*/  @P5 STG.E.U16 desc[UR12][R2.64+0xf0], R84 ;  /* 0x0000f05402005986 */ /* 0x000fe8000c10150c */
[----:B------:R0:W-:Y:S02]  /*5fc0*/  @P6 STG.E.U16 desc[UR12][R2.64+0xf2], R85 ;  /* 0x0000f25502006986 */ /* 0x0001e4000c10150c */
[----:B0-----:R-:W-:-:S02]  /*5fd0*/  @P1 IMAD.MOV.U32 R2, RZ, RZ, R4 ;  /* 0x000000ffff021224 */ /* 0x001fc400078e0004 */
[----:B------:R-:W-:-:S05]  /*5fe0*/  @P1 IMAD.MOV.U32 R3, RZ, RZ, R5 ;  /* 0x000000ffff031224 */ /* 0x000fca00078e0005 */
[----:B------:R0:W-:Y:S01]  /*5ff0*/  @P1 STG.E.U16 desc[UR12][R2.64+0xf0], R86 ;  /* 0x0000f05602001986 */ /* 0x0001e2000c10150c */
[----:B------:R-:W-:Y:S05]  /*6000*/  @!P0 EXIT ;  /* 0x000000000000894d */ /* 0x000fea0003800000 */
[----:B------:R-:W-:-:S05]  /*6010*/  F2FP.BF16.F32.PACK_AB R0, RZ, R0 ;  /* 0x00000000ff00723e */ /* 0x000fca00000010ff */
[----:B------:R-:W-:Y:S01]  /*6020*/  STG.E.U16 desc[UR12][R4.64+0xf2], R0 ;  /* 0x0000f20004007986 */ /* 0x000fe2000c10150c */
[----:B------:R-:W-:Y:S05]  /*6030*/  EXIT ;  /* 0x000000000000794d */ /* 0x000fea0003800000 */
.L_x_10:
[----:B------:R-:W-:-:S13]  /*6040*/  ISETP.NE.AND P0, PT, R3, RZ, PT ;  /* 0x000000ff0300720c */ /* 0x000fda0003f05270 */
[----:B------:R-:W-:Y:S05]  /*6050*/  @P0 EXIT ;  /* 0x000000000000094d */ /* 0x000fea0003800000 */
[----:B------:R-:W-:-:S13]  /*6060*/  ELECT P0, URZ, PT ;  /* 0x00000000003f782f */ /* 0x000fda0003800000 */
[----:B------:R-:W-:Y:S05]  /*6070*/  @!P0 BRA `(.L_x_147) ;  /* 0x00000008001c8947 */ /* 0x000fea0003800000 */
[----:B------:R-:W-:Y:S02]  /*6080*/  ISETP.GE.AND P0, PT, R16, 0x1, PT ;  /* 0x000000011000780c */ /* 0x000fe40003f06270 */
[----:B-----5:R-:W-:-:S04]  /*6090*/  SHF.R.S32.HI R0, RZ, 0x1f, R13 ;  /* 0x0000001fff007819 */ /* 0x020fc8000001140d */
[----:B------:R-:W-:-:S07]  /*60a0*/  LEA.HI R3, R0, R13, RZ, 0x7 ;  /* 0x0000000d00037211 */ /* 0x000fce00078f38ff */
[----:B------:R-:W-:Y:S05]  /*60b0*/  @!P0 BRA `(.L_x_147) ;  /* 0x00000008000c8947 */ /* 0x000fea0003800000 */
[----:B------:R-:W0:Y:S01]  /*60c0*/  S2R R8, SR_CTAID.X ;  /* 0x0000000000087919 */ /* 0x000e220000002500 */
[----:B------:R-:W1:Y:S01]  /*60d0*/  LDC.64 R4, c[0x0][0x4f8] ;  /* 0x00013e00ff047b82 */ /* 0x000e620000000a00 */
[----:B---3--:R-:W-:Y:S01]  /*60e0*/  LOP3.LUT R6, R3, 0xffffff80, RZ, 0xc0, !PT ;  /* 0xffffff8003067812 */ /* 0x008fe200078ec0ff */
[----:B------:R-:W-:Y:S01]  /*60f0*/  ULDC.64 UR4, c[0x0][0x4c0] ;  /* 0x0001300000047ab9 */ /* 0x000fe20000000a00 */
[----:B------:R-:W-:Y:S01]  /*6100*/  LOP3.LUT P0, RZ, R13, 0x1f, RZ, 0xc0, !PT ;  /* 0x0000001f0dff7812 */ /* 0x000fe2000780c0ff */
[----:B------:R-:W-:Y:S02]  /*6110*/  IMAD.SHL.U32 R11, R11, 0x80, RZ ;  /* 0x000000800b0b7824 */ /* 0x000fe400078e00ff */
[----:B------:R-:W-:Y:S01]  /*6120*/  IMAD.IADD R6, R13, 0x1, -R6 ;  /* 0x000000010d067824 */ /* 0x000fe200078e0a06 */
[----:B------:R-:W-:Y:S01]  /*6130*/  LOP3.LUT R13, R2, 0x2, RZ, 0xfc, !PT ;  /* 0x00000002020d7812 */ /* 0x000fe200078efcff */
[----:B------:R-:W2:Y:S01]  /*6140*/  LDC R0, c[0x0][0x500] ;  /* 0x00014000ff007b82 */ /* 0x000ea20000000800 */
[----:B------:R-:W-:-:S02]  /*6150*/  VIADD R15, R10, 0x1 ;  /* 0x000000010a0f7836 */ /* 0x000fc40000000000 */
[C---:B------:R-:W-:Y:S01]  /*6160*/  ISETP.NE.AND P2, PT, R6.reuse, RZ, PT ;  /* 0x000000ff0600720c */ /* 0x040fe20003f45270 */
[----:B------:R-:W-:Y:S01]  /*6170*/  IMAD.MOV.U32 R14, RZ, RZ, RZ ;  /* 0x000000ffff0e7224 */ /* 0x000fe200078e00ff */
[----:B------:R-:W-:Y:S01]  /*6180*/  ISETP.NE.OR P0, PT, R6, RZ, !P0 ;  /* 0x000000ff0600720c */ /* 0x000fe20004705670 */
[----:B------:R-:W-:Y:S02]  /*6190*/  IMAD.MOV.U32 R3, RZ, RZ, RZ ;  /* 0x000000ffff037224 */ /* 0x000fe400078e00ff */
[----:B------:R-:W-:Y:S02]  /*61a0*/  VIADD R16, R11, 0x40 ;  /* 0x000000400b107836 */ /* 0x000fe40000000000 */
[----:B-1----:R-:W-:Y:S01]  /*61b0*/  IMAD R9, R9, UR4, R4 ;  /* 0x0000000409097c24 */ /* 0x002fe2000f8e0204 */
[----:B------:R-:W-:Y:S01]  /*61c0*/  ULDC UR4, c[0x0][0x4c8] ;  /* 0x0001320000047ab9 */ /* 0x000fe20000000800 */
[----:B------:R-:W-:Y:S02]  /*61d0*/  IMAD R12, R12, UR5, R5 ;  /* 0x000000050c0c7c24 */ /* 0x000fe4000f8e0205 */
[----:B0-----:R-:W-:-:S02]  /*61e0*/  IMAD.SHL.U32 R8, R8, 0x40, RZ ;  /* 0x0000004008087824 */ /* 0x001fc400078e00ff */
[----:B--2---:R-:W-:Y:S02]  /*61f0*/  IMAD R7, R7, UR4, R0 ;  /* 0x0000000407077c24 */ /* 0x004fe4000f8e0200 */
[----:B------:R-:W-:-:S07]  /*6200*/  IMAD.MOV.U32 R0, RZ, RZ, 0x1 ;  /* 0x00000001ff007424 */ /* 0x000fce00078e00ff */
.L_x_151:
[----:B------:R-:W0:Y:S01]  /*6210*/  S2R R5, SR_CgaCtaId ;  /* 0x0000000000057919 */ /* 0x000e220000008800 */
[----:B------:R-:W-:-:S04]  /*6220*/  MOV R4, 0x400 ;  /* 0x0000040000047802 */ /* 0x000fc80000000f00 */
[----:B0-----:R-:W-:Y:S02]  /*6230*/  LEA R6, R5, R4, 0x18 ;  /* 0x0000000405067211 */ /* 0x001fe400078ec0ff */
[----:B------:R-:W-:-:S03]  /*6240*/  SHF.L.U32 R4, R0, 0x1f, RZ ;  /* 0x0000001f00047819 */ /* 0x000fc600000006ff */
[----:B------:R-:W-:-:S07]  /*6250*/  IMAD R5, R3, 0x8, R6 ;  /* 0x0000000803057824 */ /* 0x000fce00078e0206 */
.L_x_148:
[----:B0-----:R0:W1:Y:S02]  /*6260*/  SYNCS.PHASECHK.TRANS64.TRYWAIT P1, [R5+URZ+0x36090], R4 ;  /* 0x03609004050075a7 */ /* 0x001064000802017f */
[----:B-1----:R-:W-:Y:S05]  /*6270*/  @!P1 NANOSLEEP.SYNCS 0x989680 ;  /* 0x009896800000995d */ /* 0x002fea0003900000 */
[----:B------:R-:W1:Y:S02]  /*6280*/  @!P1 SYNCS.PHASECHK.TRANS64 P1, [R5+URZ+0x36090], R4 ;  /* 0x03609004050095a7 */ /* 0x000e64000802007f */
[----:B-1----:R-:W-:Y:S05]  /*6290*/  @!P1 BRA `(.L_x_148) ;  /* 0xfffffffc00f09947 */ /* 0x002fea000383ffff */
[----:B0-----:R-:W0:Y:S02]  /*62a0*/  @!P2 LDC R4, c[0x0][0x580] ;  /* 0x00016000ff04ab82 */ /* 0x001e240000000800 */
[----:B0-----:R0:W-:Y:S02]  /*62b0*/  @!P2 SYNCS.ARRIVE.TRANS64 RZ, [R5+URZ+0x36000], R4 ;  /* 0x0360000405ffa9a7 */ /* 0x0011e4000800003f */
[----:B0-----:R-:W-:-:S04]  /*62c0*/  PRMT R4, R13, 0x9910, RZ ;  /* 0x000099100d047816 */ /* 0x001fc800000000ff */
[----:B------:R-:W-:-:S13]  /*62d0*/  ISETP.NE.AND P1, PT, R4, 0x2, PT ;  /* 0x000000020400780c */ /* 0x000fda0003f25270 */
[----:B------:R-:W-:Y:S05]  /*62e0*/  @P1 BRA `(.L_x_149) ;  /* 0x0000000000041947 */ /* 0x000fea0003800000 */
[----:B------:R-:W-:Y:S01]  /*62f0*/  BPT.TRAP 0x1 ;  /* 0x000000040000795c */ /* 0x000fe20000300000 */
.L_x_149:
[----:B------:R-:W-:Y:S05]  /*6300*/  @P0 BRA `(.L_x_150) ;  /* 0x0000000000040947 */ /* 0x000fea0003800000 */
[----:B------:R-:W-:Y:S01]  /*6310*/  BPT.TRAP 0x1 ;  /* 0x000000040000795c */ /* 0x000fe20000300000 */
.L_x_150:
[----:B------:R-:W-:Y:S01]  /*6320*/  ULDC UR8, c[0x0][0x490] ;  /* 0x0001240000087ab9 */ /* 0x000fe20000000800 */
[----:B------:R-:W-:Y:S01]  /*6330*/  R2UR UR9, R14 ;  /* 0x000000000e0972ca */ /* 0x000fe200000e0000 */
[----:B------:R-:W-:Y:S01]  /*6340*/  UISETP.NE.AND UP0, UPT, UR8, 0x1, UPT ;  /* 0x000000010800788c */ /* 0x000fe2000bf05270 */
[----:B------:R-:W-:Y:S01]  /*6350*/  IMAD.U32 R4, R12, 0x20, R9 ;  /* 0x000000200c047824 */ /* 0x000fe200078e0009 */
[----:B------:R-:W-:Y:S01]  /*6360*/  ULDC UR6, c[0x0][0x49c] ;  /* 0x0001270000067ab9 */ /* 0x000fe20000000800 */
[----:B------:R-:W-:Y:S01]  /*6370*/  ULDC UR33, c[0x0][0x4a8] ;  /* 0x00012a0000217ab9 */ /* 0x000fe20000000800 */
[----:B------:R-:W-:Y:S01]  /*6380*/  UISETP.NE.AND UP1, UPT, UR6, 0x1, UPT ;  /* 0x000000010600788c */ /* 0x000fe2000bf25270 */
[----:B------:R-:W-:Y:S01]  /*6390*/  IMAD.U32 R4, R7, 0x400, R4 ;  /* 0x0000040007047824 */ /* 0x000fe200078e0004 */
[----:B------:R-:W-:Y:S01]  /*63a0*/  UIADD3 UR8, -UR8, URZ, URZ ;  /* 0x0000003f08087290 */ /* 0x000fe2000fffe13f */
[----:B------:R-:W-:Y:S01]  /*63b0*/  VIADD R15, R15, 0xffffffff ;  /* 0xffffffff0f0f7836 */ /* 0x000fe20000000000 */
[----:B------:R-:W-:Y:S01]  /*63c0*/  ULDC.64 UR28, c[0x0][0x198] ;  /* 0x00006600001c7ab9 */ /* 0x000fe20000000a00 */
[----:B------:R-:W-:Y:S01]  /*63d0*/  ULDC UR14, c[0x0][0x4cc] ;  /* 0x00013300000e7ab9 */ /* 0x000fe20000000800 */
[----:B------:R-:W-:Y:S01]  /*63e0*/  UIADD3 UR30, UP2, UR28, 0x1f0, URZ ;  /* 0x000001f01c1e7890 */ /* 0x000fe2000ff5e03f */
[----:B------:R-:W-:Y:S01]  /*63f0*/  @UP0 ULDC UR4, c[0x0][0x494] ;  /* 0x0001250000040ab9 */ /* 0x000fe20000000800 */
[----:B------:R-:W-:Y:S01]  /*6400*/  @UP0 ULDC UR7, c[0x0][0x498] ;  /* 0x0001260000070ab9 */ /* 0x000fe20000000800 */
[----:B------:R-:W-:Y:S01]  /*6410*/  UIMAD.WIDE.U32 UR4, UR9, UR4, URZ ;  /* 0x00000004090472a5 */ /* 0x000fe2000f8e003f */
[----:B------:R-:W-:Y:S01]  /*6420*/  ISETP.GT.AND P3, PT, R15, 0x1, PT ;  /* 0x000000010f00780c */ /* 0x000fe20003f64270 */
[----:B------:R-:W-:Y:S01]  /*6430*/  UMOV UR10, UR9 ;  /* 0x00000009000a7c82 */ /* 0x000fe20008000000 */
[----:B------:R-:W-:Y:S01]  /*6440*/  @UP0 ULDC UR12, c[0x0][0x494] ;  /* 0x00012500000c0ab9 */ /* 0x000fe20000000800 */
[----:B------:R-:W-:Y:S01]  /*6450*/  @UP0 USHF.R.U32.HI UR10, URZ, UR7, UR5 ;  /* 0x000000073f0a0299 */ /* 0x000fe20008011605 */
[C---:B------:R-:W-:Y:S01]  /*6460*/  R2UR UR7, R14.reuse ;  /* 0x000000000e0772ca */ /* 0x040fe200000e0000 */
[----:B------:R-:W-:Y:S01]  /*6470*/  UIMAD.WIDE.U32 UR12, UR9, UR12, URZ ;  /* 0x0000000c090c72a5 */ /* 0x000fe2000f8e003f */
[----:B------:R-:W-:Y:S01]  /*6480*/  VIADD R14, R14, 0x20 ;  /* 0x000000200e0e7836 */ /* 0x000fe20000000000 */
[----:B------:R-:W-:Y:S01]  /*6490*/  @UP1 ULDC.64 UR16, c[0x0][0x4a0] ;  /* 0x0001280000101ab9 */ /* 0x000fe20000000a00 */
[----:B------:R-:W-:Y:S01]  /*64a0*/  @UP0 ULDC UR11, c[0x0][0x498] ;  /* 0x00012600000b0ab9 */ /* 0x000fe20000000800 */
[----:B------:R-:W-:Y:S01]  /*64b0*/  UIMAD.WIDE.U32 UR4, UR10, UR16, URZ ;  /* 0x000000100a0472a5 */ /* 0x000fe2000f8e003f */
[----:B------:R-:W-:Y:S01]  /*64c0*/  R2UR UR16, R5 ;  /* 0x00000000051072ca */ /* 0x000fe200000e0000 */
[----:B------:R-:W-:Y:S01]  /*64d0*/  @UP0 USHF.R.U32.HI UR9, URZ, UR11, UR13 ;  /* 0x0000000b3f090299 */ /* 0x000fe2000801160d */
[----:B------:R-:W-:Y:S01]  /*64e0*/  R2UR UR11, R6 ;  /* 0x00000000060b72ca */ /* 0x000fe200000e0000 */
[----:B------:R-:W-:Y:S01]  /*64f0*/  IMAD R6, R3, 0x2000, R6 ;  /* 0x0000200003067824 */ /* 0x000fe200078e0206 */
[----:B------:R-:W-:-:S02]  /*6500*/  UISETP.NE.AND UP0, UPT, UR33, 0x1, UPT ;  /* 0x000000012100788c */ /* 0x000fc4000bf05270 */
[C---:B------:R-:W-:Y:S01]  /*6510*/  R2UR UR4, R3.reuse ;  /* 0x00000000030472ca */ /* 0x040fe200000e0000 */
[----:B------:R-:W-:Y:S01]  /*6520*/  @UP1 ULDC.64 UR18, c[0x0][0x4a0] ;  /* 0x0001280000121ab9 */ /* 0x000fe20000000a00 */
[----:B------:R-:W-:Y:S01]  /*6530*/  R2UR UR21, R6 ;  /* 0x00000000061572ca */ /* 0x000fe200000e0000 */
[----:B------:R-:W-:Y:S01]  /*6540*/  UIMAD.WIDE.U32 UR12, UR9, UR18, URZ ;  /* 0x00000012090c72a5 */ /* 0x000fe2000f8e003f */
[----:B------:R-:W-:Y:S01]  /*6550*/  VIADD R3, R3, 0x1 ;  /* 0x0000000103037836 */ /* 0x000fe20000000000 */
[----:B------:R-:W-:Y:S01]  /*6560*/  UMOV UR15, UR10 ;  /* 0x0000000a000f7c82 */ /* 0x000fe20008000000 */
[----:B------:R-:W-:Y:S02]  /*6570*/  @UP1 USHF.R.U32.HI UR15, URZ, UR17, UR5 ;  /* 0x000000113f0f1299 */ /* 0x000fe40008011605 */
[----:B------:R-:W-:Y:S01]  /*6580*/  UIADD3 UR5, UR16, 0x36000, URZ ;  /* 0x0003600010057890 */ /* 0x000fe2000fffe03f */
[----:B------:R-:W-:Y:S01]  /*6590*/  ISETP.NE.AND P1, PT, R3, 0x12, PT ;  /* 0x000000120300780c */ /* 0x000fe20003f25270 */
[----:B------:R-:W-:Y:S01]  /*65a0*/  UMOV UR17, UR9 ;  /* 0x0000000900117c82 */ /* 0x000fe20008000000 */
[----:B------:R-:W-:-:S02]  /*65b0*/  @UP1 USHF.R.U32.HI UR17, URZ, UR19, UR13 ;  /* 0x000000133f111299 */ /* 0x000fc4000801160d */
[----:B------:R-:W-:Y:S01]  /*65c0*/  ULEA UR4, UR4, UR11, 0xc ;  /* 0x0000000b04047291 */ /* 0x000fe2000f8e603f */
[----:B------:R-:W-:Y:S01]  /*65d0*/  SEL R5, RZ, 0x1, P1 ;  /* 0x00000001ff057807 */ /* 0x000fe20000800000 */
[----:B------:R-:W-:Y:S01]  /*65e0*/  UIADD3 UR24, UP1, UR28, 0xf0, URZ ;  /* 0x000000f01c187890 */ /* 0x000fe2000ff3e03f */
[----:B------:R-:W-:Y:S01]  /*65f0*/  SEL R3, R3, RZ, P1 ;  /* 0x000000ff03037207 */ /* 0x000fe20000800000 */
[----:B------:R-:W-:Y:S01]  /*6600*/  @UP0 ULDC UR20, c[0x0][0x4ac] ;  /* 0x00012b0000140ab9 */ /* 0x000fe20000000800 */
[----:B------:R-:W-:Y:S01]  /*6610*/  UIMAD UR19, UR10, UR8, UR7 ;  /* 0x000000080a1372a4 */ /* 0x000fe2000f8e0207 */
[----:B------:R-:W-:Y:S01]  /*6620*/  LOP3.LUT R0, R0, R5, RZ, 0x3c, !PT ;  /* 0x0000000500007212 */ /* 0x000fe200078e3cff */
[----:B------:R-:W-:Y:S02]  /*6630*/  UIMAD UR11, UR9, UR8, UR7 ;  /* 0x00000008090b72a4 */ /* 0x000fe4000f8e0207 */
[----:B------:R-:W-:Y:S02]  /*6640*/  UIADD3 UR16, UR21, 0x12000, URZ ;  /* 0x0001200015107890 */ /* 0x000fe4000fffe03f */
[----:B------:R-:W-:-:S02]  /*6650*/  UIADD3 UR8, UR21, 0x13000, URZ ;  /* 0x0001300015087890 */ /* 0x000fc4000fffe03f */
[----:B------:R-:W-:Y:S01]  /*6660*/  UIMAD.WIDE.U32 UR20, UR15, UR20, URZ ;  /* 0x000000140f1472a5 */ /* 0x000fe2000f8e003f */
[----:B------:R-:W-:Y:S01]  /*6670*/  ULDC UR18, c[0x0][0x4ec] ;  /* 0x00013b0000127ab9 */ /* 0x000fe20000000800 */
[----:B------:R-:W-:Y:S01]  /*6680*/  @UP0 ULDC UR28, c[0x0][0x4ac] ;  /* 0x00012b00001c0ab9 */ /* 0x000fe20000000800 */
[----:B------:R-:W-:Y:S01]  /*6690*/  UIADD3.X UR25, URZ, UR29, URZ, UP1, !UPT ;  /* 0x0000001d3f197290 */ /* 0x000fe20008ffe43f */
[----:B------:R-:W-:Y:S01]  /*66a0*/  @UP0 ULDC UR23, c[0x0][0x4b0] ;  /* 0x00012c0000170ab9 */ /* 0x000fe20000000800 */
[----:B------:R-:W-:Y:S02]  /*66b0*/  UIADD3.X UR31, URZ, UR29, URZ, UP2, !UPT ;  /* 0x0000001d3f1f7290 */ /* 0x000fe400097fe43f */
[----:B------:R-:W-:Y:S02]  /*66c0*/  UIMAD UR19, UR19, UR14, UR18 ;  /* 0x0000000e131372a4 */ /* 0x000fe4000f8e0212 */
[----:B------:R-:W-:Y:S02]  /*66d0*/  UIMAD UR11, UR11, UR14, UR18 ;  /* 0x0000000e0b0b72a4 */ /* 0x000fe4000f8e0212 */
[----:B------:R-:W-:Y:S01]  /*66e0*/  UIMAD.WIDE.U32 UR28, UR17, UR28, URZ ;  /* 0x0000001c111c72a5 */ /* 0x000fe2000f8e003f */
[----:B------:R-:W-:Y:S01]  /*66f0*/  UMOV UR22, UR15 ;  /* 0x0000000f00167c82 */ /* 0x000fe20008000000 */
[----:B------:R-:W-:-:S02]  /*6700*/  UIADD3 UR18, -UR15, URZ, URZ ;  /* 0x0000003f0f127290 */ /* 0x000fc4000fffe13f */
[----:B------:R-:W-:Y:S01]  /*6710*/  @UP0 USHF.R.U32.HI UR22, URZ, UR23, UR21 ;  /* 0x000000173f160299 */ /* 0x000fe20008011615 */
[----:B------:R-:W-:Y:S01]  /*6720*/  R2UR UR23, R4 ;  /* 0x00000000041772ca */ /* 0x000fe200000e0000 */
[----:B------:R-:W-:Y:S01]  /*6730*/  @UP0 ULDC UR34, c[0x0][0x4b0] ;  /* 0x00012c0000220ab9 */ /* 0x000fe20000000800 */
[----:B------:R-:W-:Y:S02]  /*6740*/  UIADD3 UR32, -UR17, URZ, URZ ;  /* 0x0000003f11207290 */ /* 0x000fe4000fffe13f */
[----:B------:R-:W-:Y:S01]  /*6750*/  UMOV UR14, UR17 ;  /* 0x00000011000e7c82 */ /* 0x000fe20008000000 */
[----:B------:R-:W-:Y:S02]  /*6760*/  @UP0 USHF.R.U32.HI UR14, URZ, UR34, UR29 ;  /* 0x000000223f0e0299 */ /* 0x000fe4000801161d */
[----:B------:R-:W-:Y:S01]  /*6770*/  UIMAD UR10, UR6, UR18, UR10 ;  /* 0x00000012060a72a4 */ /* 0x000fe2000f8e020a */
[----:B------:R-:W-:Y:S01]  /*6780*/  R2UR UR18, R11 ;  /* 0x000000000b1272ca */ /* 0x000fe200000e0000 */
[----:B------:R-:W-:Y:S01]  /*6790*/  UIMAD UR32, UR6, UR32, UR9 ;  /* 0x00000020062072a4 */ /* 0x000fe2000f8e0209 */
[----:B------:R-:W-:Y:S01]  /*67a0*/  R2UR UR6, R8 ;  /* 0x00000000080672ca */ /* 0x000fe200000e0000 */
[----:B------:R-:W-:-:S02]  /*67b0*/  UIADD3 UR21, -UR22, URZ, URZ ;  /* 0x0000003f16157290 */ /* 0x000fc4000fffe13f */
[----:B------:R-:W-:Y:S01]  /*67c0*/  UIADD3 UR9, -UR14, URZ, URZ ;  /* 0x0000003f0e097290 */ /* 0x000fe2000fffe13f */
[----:B------:R-:W-:Y:S01]  /*67d0*/  ULDC.64 UR12, c[0x0][0x4d0] ;  /* 0x00013400000c7ab9 */ /* 0x000fe20000000a00 */
[----:B------:R-:W-:Y:S01]  /*67e0*/  ULDC.64 UR26, c[0x0][0x4f0] ;  /* 0x00013c00001a7ab9 */ /* 0x000fe20000000a00 */
[----:B------:R-:W-:Y:S02]  /*67f0*/  UIMAD UR21, UR33, UR21, UR15 ;  /* 0x00000015211572a4 */ /* 0x000fe4000f8e020f */
[----:B------:R-:W-:Y:S01]  /*6800*/  UIMAD UR20, UR10, UR12, UR26 ;  /* 0x0000000c0a1472a4 */ /* 0x000fe2000f8e021a */
[----:B------:R-:W-:Y:S01]  /*6810*/  R2UR UR10, R16 ;  /* 0x00000000100a72ca */ /* 0x000fe200000e0000 */
[----:B------:R-:W-:Y:S02]  /*6820*/  UIMAD UR9, UR33, UR9, UR17 ;  /* 0x00000009210972a4 */ /* 0x000fe4000f8e0211 */
[----:B------:R-:W-:Y:S02]  /*6830*/  UIMAD UR21, UR21, UR13, UR27 ;  /* 0x0000000d151572a4 */ /* 0x000fe4000f8e021b */
[----:B------:R-:W-:-:S02]  /*6840*/  UPRMT UR23, UR23, 0x5410, URZ ;  /* 0x0000541017177896 */ /* 0x000fc4000800003f */
[----:B------:R-:W-:Y:S02]  /*6850*/  UIMAD UR12, UR32, UR12, UR26 ;  /* 0x0000000c200c72a4 */ /* 0x000fe4000f8e021a */
[----:B------:R-:W-:Y:S01]  /*6860*/  UIMAD UR13, UR9, UR13, UR27 ;  /* 0x0000000d090d72a4 */ /* 0x000fe2000f8e021b */
[----:B------:R-:W-:Y:S02]  /*6870*/  UMOV UR26, 0x0 ;  /* 0x00000000001a7882 */ /* 0x000fe40000000000 */
[----:B------:R-:W-:Y:S01]  /*6880*/  UMOV UR27, 0x10000000 ;  /* 0x10000000001b7882 */ /* 0x000fe20000000000 */
[----:B------:R-:W-:Y:S01]  /*6890*/  UMOV UR17, UR5 ;  /* 0x0000000500117c82 */ /* 0x000fe20008000000 */
[----:B------:R0:W-:Y:S01]  /*68a0*/  UTMALDG.2D [UR4], [UR24], desc[UR26] ;  /* 0x00001a04180075b4 */ /* 0x0001e20008009000 */
[----:B------:R-:W-:Y:S01]  /*68b0*/  UMOV UR9, UR5 ;  /* 0x0000000500097c82 */ /* 0x000fe20008000000 */
[----:B------:R0:W-:Y:S02]  /*68c0*/  UTMALDG.5D.IM2COL [UR16], [UR30], UR23 ;  /* 0x000000101e0073b4 */ /* 0x0001e40008060017 */
[----:B------:R0:W-:Y:S02]  /*68d0*/  UTMALDG.5D.IM2COL [UR8], [UR30], UR23 ;  /* 0x000000081e0073b4 */ /* 0x0001e40008060017 */
[----:B0-----:R-:W-:Y:S05]  /*68e0*/  @P3 BRA `(.L_x_151) ;  /* 0xfffffff800483947 */ /* 0x001fea000383ffff */
.L_x_147:
[----:B------:R-:W-:Y:S01]  /*68f0*/  ISETP.GE.U32.AND P2, PT, R10, 0x12, PT ;  /* 0x000000120a00780c */ /* 0x000fe20003f46070 */
[----:B------:R-:W-:Y:S05]  /*6900*/  WARPSYNC.ALL ;  /* 0x0000000000007948 */ /* 0x000fea0003800000 */
[----:B------:R-:W-:-:S07]  /*6910*/  ELECT P1, URZ, PT ;  /* 0x00000000003f782f */ /* 0x000fce0003820000 */
[----:B------:R-:W-:-:S05]  /*6920*/  @P2 IMAD.WIDE.U32 R4, R10, 0x38e38e39, RZ ;  /* 0x38e38e390a042825 */ /* 0x000fca00078e00ff */
[----:B-----5:R-:W-:-:S04]  /*6930*/  @P2 SHF.R.U32.HI R0, RZ, 0x2, R5 ;  /* 0x00000002ff002819 */ /* 0x020fc80000011605 */
[----:B------:R-:W-:-:S04]  /*6940*/  @P2 LOP3.LUT R0, R0, 0x1, RZ, 0xc0, !PT ;  /* 0x0000000100002812 */ /* 0x000fc800078ec0ff */
[----:B------:R-:W-:Y:S01]  /*6950*/  @P2 ISETP.NE.U32.AND P0, PT, R0, 0x1, PT ;  /* 0x000000010000280c */ /* 0x000fe20003f05070 */
[----:B------:R-:W-:-:S12]  /*6960*/  @!P1 EXIT ;  /* 0x000000000000994d */ /* 0x000fd80003800000 */
[----:B------:R-:W-:Y:S01]  /*6970*/  LOP3.LUT R2, R2, 0x2, RZ, 0xfc, !PT ;  /* 0x0000000202027812 */ /* 0x000fe200078efcff */
[----:B------:R-:W-:Y:S01]  /*6980*/  IMAD.MOV.U32 R0, RZ, RZ, 0x1 ;  /* 0x00000001ff007424 */ /* 0x000fe200078e00ff */
[----:B------:R-:W-:Y:S02]  /*6990*/  @P2 ISETP.NE.U32.AND.EX P0, PT, RZ, RZ, PT, P0 ;  /* 0x000000ffff00220c */ /* 0x000fe40003f05100 */
[----:B------:R-:W-:Y:S02]  /*69a0*/  ISETP.NE.AND P1, PT, R2, 0x3, PT ;  /* 0x000000030200780c */ /* 0x000fe40003f25270 */
[----:B------:R-:W-:-:S11]  /*69b0*/  @P2 SEL R0, RZ, 0x1, !P0 ;  /* 0x00000001ff002807 */ /* 0x000fd60004000000 */
[----:B------:R-:W-:Y:S05]  /*69c0*/  @!P1 BRA `(.L_x_152) ;  /* 0x0000000000049947 */ /* 0x000fea0003800000 */
[----:B------:R-:W-:Y:S01]  /*69d0*/  BPT.TRAP 0x1 ;  /* 0x000000040000795c */ /* 0x000fe20000300000 */
.L_x_152:
[----:B------:R-:W0:Y:S01]  /*69e0*/  S2R R5, SR_CgaCtaId ;  /* 0x0000000000057919 */ /* 0x000e220000008800 */
[----:B------:R-:W-:Y:S01]  /*69f0*/  IMAD.WIDE.U32 R2, R10, 0x38e38e39, RZ ;  /* 0x38e38e390a027825 */ /* 0x000fe200078e00ff */
[----:B------:R-:W-:-:S04]  /*6a00*/  MOV R2, 0x400 ;  /* 0x0000040000027802 */ /* 0x000fc80000000f00 */
[----:B------:R-:W-:Y:S02]  /*6a10*/  SHF.R.U32.HI R3, RZ, 0x2, R3 ;  /* 0x00000002ff037819 */ /* 0x000fe40000011603 */
[----:B0-----:R-:W-:-:S03]  /*6a20*/  LEA R5, R5, R2, 0x18 ;  /* 0x0000000205057211 */ /* 0x001fc600078ec0ff */
[----:B------:R-:W-:Y:S02]  /*6a30*/  IMAD R2, R3, -0x12, R10 ;  /* 0xffffffee03027824 */ /* 0x000fe400078e020a */
[----:B------:R-:W-:Y:S01]  /*6a40*/  VIADD R3, R5, 0x36090 ;  /* 0x0003609005037836 */ /* 0x000fe20000000000 */
[----:B------:R-:W-:-:S03]  /*6a50*/  SHF.L.U32 R5, R0, 0x1f, RZ ;  /* 0x0000001f00057819 */ /* 0x000fc600000006ff */
[----:B------:R-:W-:-:S07]  /*6a60*/  IMAD R4, R2, 0x8, R3 ;  /* 0x0000000802047824 */ /* 0x000fce00078e0203 */
.L_x_153:
[----:B0-----:R0:W1:Y:S02]  /*6a70*/  SYNCS.PHASECHK.TRANS64.TRYWAIT P0, [R4+URZ], R5 ;  /* 0x00000005040075a7 */ /* 0x001064000800017f */
[----:B-1----:R-:W-:Y:S05]  /*6a80*/  @!P0 NANOSLEEP.SYNCS 0x989680 ;  /* 0x009896800000895d */ /* 0x002fea0003900000 */
[----:B------:R-:W1:Y:S02]  /*6a90*/  @!P0 SYNCS.PHASECHK.TRANS64 P0, [R4+URZ], R5 ;  /* 0x00000005040085a7 */ /* 0x000e64000800007f */
[----:B-1----:R-:W-:Y:S05]  /*6aa0*/  @!P0 BRA `(.L_x_153) ;  /* 0xfffffffc00f08947 */ /* 0x002fea000383ffff */
[----:B------:R-:W-:-:S05]  /*6ab0*/  VIADD R2, R2, 0x1 ;  /* 0x0000000102027836 */ /* 0x000fca0000000000 */
[----:B------:R-:W-:-:S04]  /*6ac0*/  ISETP.NE.AND P0, PT, R2, 0x12, PT ;  /* 0x000000120200780c */ /* 0x000fc80003f05270 */
[----:B0-----:R-:W-:Y:S02]  /*6ad0*/  SEL R5, RZ, 0x1, P0 ;  /* 0x00000001ff057807 */ /* 0x001fe40000000000 */
[----:B------:R-:W-:Y:S02]  /*6ae0*/  SEL R2, R2, RZ, P0 ;  /* 0x000000ff02027207 */ /* 0x000fe40000000000 */
[----:B------:R-:W-:-:S03]  /*6af0*/  LOP3.LUT R7, R0, R5, RZ, 0x3c, !PT ;  /* 0x0000000500077212 */ /* 0x000fc600078e3cff */
[----:B------:R-:W-:Y:S01]  /*6b00*/  IMAD R0, R2, 0x8, R3 ;  /* 0x0000000802007824 */ /* 0x000fe200078e0203 */
[----:B------:R-:W-:-:S07]  /*6b10*/  SHF.L.U32 R5, R7, 0x1f, RZ ;  /* 0x0000001f07057819 */ /* 0x000fce00000006ff */
.L_x_154:
        /* <DEDUP_REMOVED lines=11> */
.L_x_155:
        /* <DEDUP_REMOVED lines=11> */
.L_x_156:
        /* <DEDUP_REMOVED lines=11> */
.L_x_157:
        /* <DEDUP_REMOVED lines=11> */
.L_x_158:
        /* <DEDUP_REMOVED lines=11> */
.L_x_159:
        /* <DEDUP_REMOVED lines=11> */
.L_x_160:
        /* <DEDUP_REMOVED lines=11> */
.L_x_161:
        /* <DEDUP_REMOVED lines=11> */
.L_x_162:
        /* <DEDUP_REMOVED lines=11> */
.L_x_163:
        /* <DEDUP_REMOVED lines=11> */
.L_x_164:
        /* <DEDUP_REMOVED lines=11> */
.L_x_165:
        /* <DEDUP_REMOVED lines=11> */
.L_x_166:
        /* <DEDUP_REMOVED lines=11> */
.L_x_167:
        /* <DEDUP_REMOVED lines=11> */
.L_x_168:
        /* <DEDUP_REMOVED lines=11> */
.L_x_169:
        /* <DEDUP_REMOVED lines=11> */
.L_x_170:
[----:B0-----:R0:W1:Y:S02]  /*7620*/  SYNCS.PHASECHK.TRANS64.TRYWAIT P0, [R2+URZ], R3 ;  /* 0x00000003020075a7 */ /* 0x001064000800017f */
[----:B-1----:R-:W-:Y:S05]  /*7630*/  @!P0 NANOSLEEP.SYNCS 0x989680 ;  /* 0x009896800000895d */ /* 0x002fea0003900000 */
[----:B------:R-:W1:Y:S02]  /*7640*/  @!P0 SYNCS.PHASECHK.TRANS64 P0, [R2+URZ], R3 ;  /* 0x00000003020085a7 */ /* 0x000e64000800007f */
[----:B-1----:R-:W-:Y:S05]  /*7650*/  @P0 EXIT ;  /* 0x000000000000094d */ /* 0x002fea0003800000 */
[----:B------:R-:W-:Y:S05]  /*7660*/  BRA `(.L_x_170) ;  /* 0xfffffffc00ec7947 */ /* 0x000fea000383ffff */
.L_x_171:
[----:B------:R-:W-:-:S00]  /*7670*/  BRA `(.L_x_171) ;  /* 0xfffffffc00fc7947 */ /* 0x000fc0000383ffff */
[----:B------:R-:W-:-:S00]  /*7680*/  NOP ;  /* 0x0000000000007918 */ /* 0x000fc00000000000 */
[----:B------:R-:W-:-:S00]  /*7690*/  NOP ;  /* 0x0000000000007918 */ /* 0x000fc00000000000 */
[----:B------:R-:W-:-:S00]  /*76a0*/  NOP ;  /* 0x0000000000007918 */ /* 0x000fc00000000000 */
[----:B------:R-:W-:-:S00]  /*76b0*/  NOP ;  /* 0x0000000000007918 */ /* 0x000fc00000000000 */
[----:B------:R-:W-:-:S00]  /*76c0*/  NOP ;  /* 0x0000000000007918 */ /* 0x000fc00000000000 */
[----:B------:R-:W-:-:S00]  /*76d0*/  NOP ;  /* 0x0000000000007918 */ /* 0x000fc00000000000 */
[----:B------:R-:W-:-:S00]  /*76e0*/  NOP ;  /* 0x0000000000007918 */ /* 0x000fc00000000000 */
[----:B------:R-:W-:-:S00]  /*76f0*/  NOP ;  /* 0x0000000000007918 */ /* 0x000fc00000000000 */
.L_x_172:


//--------------------- .nv.shared._ZN7cutlass13device_kernelINS_4conv6kernel13ConvUniversalINS1_16ConvProblemShapeILNS1_8OperatorE2ELi3EEENS1_10collective14CollectiveConvINS1_46MainloopSm90TmaGmmaWarpSpecializedImplicitGemmILS5_2ELi18ELi3EN4cute5tupleIJNSA_1CILi1EEESD_SD_EEENS1_36KernelImplicitTmaWarpSpecializedSm90ELi1EEENSB_IJNSC_ILi64EEENSB_IJNSC_ILi128EEEEEENSB_IJNSC_ILi32EEEEEEEEENS_10bfloat16_tESN_NSA_8TiledMMAINSA_8MMA_AtomIJNSA_4SM904GMMA28MMA_64x128x16_F32BF16BF16_SSILNSR_5MajorE1ELST_1ELNSR_7ScaleInE1ELSU_1EEEEEENSA_6LayoutISE_NSB_IJNSC_ILi0EEESY_SY_EEEEENSB_IJNSA_10UnderscoreES11_S11_EEEEENS7_6detail26Sm90ImplicitGemmTileTraitsINSA_13SM90_TMA_LOADENSA_14ComposedLayoutINSA_7SwizzleILi3ELi4ELi3EEENSA_18smem_ptr_flag_bitsILi16EEENSX_INSB_IJNSB_IJSH_SD_EEENSB_IJNSC_ILi8EEENSC_ILi4EEEEEENSB_IJSD_NSC_ILi18EEEEEEEEENSB_IJNSB_IJSD_SY_EEENSB_IJSH_NSC_ILi512EEEEEENSB_IJSY_NSC_ILi2048EEEEEEEEEEEEEvEENS15_INSA_20SM90_TMA_LOAD_IM2COLENS17_IS19_S1B_NSX_INSB_IJNSB_IJSH_NSC_ILi2EEEEEES1F_S1H_EEENSB_IJNSB_IJSD_S1M_EEES1L_NSB_IJSY_NSC_ILi4096EEEEEEEEEEEEEvEEEENS_8epilogue10collective6detail29Sm90TmaWarpSpecializedAdapterINS25_15DefaultEpilogueISN_NSB_IJlNSB_IJSD_lllEEESY_EEES2A_NS24_6thread17LinearCombinationISN_Li1EffLNS2B_9ScaleType4KindE0ELNS_15FloatRoundStyleE2ESN_EENS_4gemm15EpilogueDefaultEEEEEvvEEEEvNT_6ParamsE --------------------------
	.section	.nv.shared._ZN7cutlass13device_kernelINS_4conv6kernel13ConvUniversalINS1_16ConvProblemShapeILNS1_8OperatorE2ELi3EEENS1_10collective14CollectiveConvINS1_46MainloopSm90TmaGmmaWarpSpecializedImplicitGemmILS5_2ELi18ELi3EN4cute5tupleIJNSA_1CILi1EEESD_SD_EEENS1_36KernelImplicitTmaWarpSpecializedSm90ELi1EEENSB_IJNSC_ILi64EEENSB_IJNSC_ILi128EEEEEENSB_IJNSC_ILi32EEEEEEEEENS_10bfloat16_tESN_NSA_8TiledMMAINSA_8MMA_AtomIJNSA_4SM904GMMA28MMA_64x128x16_F32BF16BF16_SSILNSR_5MajorE1ELST_1ELNSR_7ScaleInE1ELSU_1EEEEEENSA_6LayoutISE_NSB_IJNSC_ILi0EEESY_SY_EEEEENSB_IJNSA_10UnderscoreES11_S11_EEEEENS7_6detail26Sm90ImplicitGemmTileTraitsINSA_13SM90_TMA_LOADENSA_14ComposedLayoutINSA_7SwizzleILi3ELi4ELi3EEENSA_18smem_ptr_flag_bitsILi16EEENSX_INSB_IJNSB_IJSH_SD_EEENSB_IJNSC_ILi8EEENSC_ILi4EEEEEENSB_IJSD_NSC_ILi18EEEEEEEEENSB_IJNSB_IJSD_SY_EEENSB_IJSH_NSC_ILi512EEEEEENSB_IJSY_NSC_ILi2048EEEEEEEEEEEEEvEENS15_INSA_20SM90_TMA_LOAD_IM2COLENS17_IS19_S1B_NSX_INSB_IJNSB_IJSH_NSC_ILi2EEEEEES1F_S1H_EEENSB_IJNSB_IJSD_S1M_EEES1L_NSB_IJSY_NSC_ILi4096EEEEEEEEEEEEEvEEEENS_8epilogue10collective6detail29Sm90TmaWarpSpecializedAdapterINS25_15DefaultEpilogueISN_NSB_IJlNSB_IJSD_lllEEESY_EEES2A_NS24_6thread17LinearCombinationISN_Li1EffLNS2B_9ScaleType4KindE0ELNS_15FloatRoundStyleE2ESN_EENS_4gemm15EpilogueDefaultEEEEEvvEEEEvNT_6ParamsE,"aw",@nobits
	.sectionflags	@""
	.align	16
	.zero		1024


//--------------------- .nv.shared.reserved.0     --------------------------
	.section	.nv.shared.reserved.0,"aw",@nobits
	.weak		__nv_reservedSMEM_offset_0_alias
	.size		__nv_reservedSMEM_offset_0_alias, 0, 0
	.other		__nv_reservedSMEM_offset_0_alias,@"STO_CUDA_RESERVED_SHARED STV_DEFAULT"
__nv_reservedSMEM_offset_0_alias:
	.zero		0


//--------------------- .nv.global                --------------------------
	.section	.nv.global,"aw",@nobits
.nv.global:
	.type		_ZN39_INTERNAL_6543d6b0_4_k_cu_bbf7eda2_33834cute1_E,@object
	.size		_ZN39_INTERNAL_6543d6b0_4_k_cu_bbf7eda2_33834cute1_E,(_ZN39_INTERNAL_6543d6b0_4_k_cu_bbf7eda2_33834cuda3std3__45__cpo6cbeginE - _ZN39_INTERNAL_6543d6b0_4_k_cu_bbf7eda2_33834cute1_E)
_ZN39_INTERNAL_6543d6b0_4_k_cu_bbf7eda2_33834cute1_E:
	.zero		1
	.type		_ZN39_INTERNAL_6543d6b0_4_k_cu_bbf7eda2_33834cuda3std3__45__cpo6cbeginE,@object
	.size		_ZN39_INTERNAL_6543d6b0_4_k_cu_bbf7eda2_33834cuda3std3__45__cpo6cbeginE,(_ZN39_INTERNAL_6543d6b0_4_k_cu_bbf7eda2_33834cuda3std3__48in_placeE - _ZN39_INTERNAL_6543d6b0_4_k_cu_bbf7eda2_33834cuda3std3__45__cpo6cbeginE)
_ZN39_INTERNAL_6543d6b0_4_k_cu_bbf7eda2_33834cuda3std3__45__cpo6cbeginE:
	.zero		1
	.type		_ZN39_INTERNAL_6543d6b0_4_k_cu_bbf7eda2_33834cuda3std3__48in_placeE,@object
	.size		_ZN39_INTERNAL_6543d6b0_4_k_cu_bbf7eda2_33834cuda3std3__48in_placeE,(_ZN39_INTERNAL_6543d6b0_4_k_cu_bbf7eda2_33834cuda3std6ranges3__45__cpo9iter_moveE - _ZN39_INTERNAL_6543d6b0_4_k_cu_bbf7eda2_33834cuda3std3__48in_placeE)
_ZN39_INTERNAL_6543d6b0_4_k_cu_bbf7eda2_33834cuda3std3__48in_placeE:
	.zero		1
	.type		_ZN39_INTERNAL_6543d6b0_4_k_cu_bbf7eda2_33834cuda3std6ranges3__45__cpo9iter_moveE,@object
	.size		_ZN39_INTERNAL_6543d6b0_4_k_cu_bbf7eda2_33834cuda3std6ranges3__45__cpo9iter_moveE,(_ZN39_INTERNAL_6543d6b0_4_k_cu_bbf7eda2_33834cuda3std3__45__cpo5beginE - _ZN39_INTERNAL_6543d6b0_4_k_cu_bbf7eda2_33834cuda3std6ranges3__45__cpo9iter_moveE)
_ZN39_INTERNAL_6543d6b0_4_k_cu_bbf7eda2_33834cuda3std6ranges3__45__cpo9iter_moveE:
	.zero		1
	.type		_ZN39_INTERNAL_6543d6b0_4_k_cu_bbf7eda2_33834cuda3std3__45__cpo5beginE,@object
	.size		_ZN39_INTERNAL_6543d6b0_4_k_cu_bbf7eda2_33834cuda3std3__45__cpo5beginE,(_ZN39_INTERNAL_6543d6b0_4_k_cu_bbf7eda2_33834cuda3std3__441_GLOBAL__N__6543d6b0_4_k_cu_bbf7eda2_33836ignoreE - _ZN39_INTERNAL_6543d6b0_4_k_cu_bbf7eda2_33834cuda3std3__45__cpo5beginE)
_ZN39_INTERNAL_6543d6b0_4_k_cu_bbf7eda2_33834cuda3std3__45__cpo5beginE:
	.zero		1
	.type		_ZN39_INTERNAL_6543d6b0_4_k_cu_bbf7eda2_33834cuda3std3__441_GLOBAL__N__6543d6b0_4_k_cu_bbf7eda2_33836ignoreE,@object
	.size		_ZN39_INTERNAL_6543d6b0_4_k_cu_bbf7eda2_33834cuda3std3__441_GLOBAL__N__6543d6b0_4_k_cu_bbf7eda2_33836ignoreE,(_ZN39_INTERNAL_6543d6b0_4_k_cu_bbf7eda2_33834cute7productE - _ZN39_INTERNAL_6543d6b0_4_k_cu_bbf7eda2_33834cuda3std3__441_GLOBAL__N__6543d6b0_4_k_cu_bbf7eda2_33836ignoreE)
_ZN39_INTERNAL_6543d6b0_4_k_cu_bbf7eda2_33834cuda3std3__441_GLOBAL__N__6543d6b0_4_k_cu_bbf7eda2_33836ignoreE:
	.zero		1
	.type		_ZN39_INTERNAL_6543d6b0_4_k_cu_bbf7eda2_33834cute7productE,@object
	.size		_ZN39_INTERNAL_6543d6b0_4_k_cu_bbf7eda2_33834cute7productE,(_ZN39_INTERNAL_6543d6b0_4_k_cu_bbf7eda2_33834cuda3std3__45__cpo3endE - _ZN39_INTERNAL_6543d6b0_4_k_cu_bbf7eda2_33834cute7productE)
_ZN39_INTERNAL_6543d6b0_4_k_cu_bbf7eda2_33834cute7productE:
	.zero		1
	.type		_ZN39_INTERNAL_6543d6b0_4_k_cu_bbf7eda2_33834cuda3std3__45__cpo3endE,@object
	.size		_ZN39_INTERNAL_6543d6b0_4_k_cu_bbf7eda2_33834cuda3std3__45__cpo3endE,(_ZN39_INTERNAL_6543d6b0_4_k_cu_bbf7eda2_33834cuda3std3__419piecewise_constructE - _ZN39_INTERNAL_6543d6b0_4_k_cu_bbf7eda2_33834cuda3std3__45__cpo3endE)
_ZN39_INTERNAL_6543d6b0_4_k_cu_bbf7eda2_33834cuda3std3__45__cpo3endE:
	.zero		1
	.type		_ZN39_INTERNAL_6543d6b0_4_k_cu_bbf7eda2_33834cuda3std3__419piecewise_constructE,@object
	.size		_ZN39_INTERNAL_6543d6b0_4_k_cu_bbf7eda2_33834cuda3std3__419piecewise_constructE,(_ZN39_INTERNAL_6543d6b0_4_k_cu_bbf7eda2_33834cuda3std3__45__cpo4cendE - _ZN39_INTERNAL_6543d6b0_4_k_cu_bbf7eda2_33834cuda3std3__419piecewise_constructE)
_ZN39_INTERNAL_6543d6b0_4_k_cu_bbf7eda2_33834cuda3std3__419piecewise_constructE:
	.zero		1
	.type		_ZN39_INTERNAL_6543d6b0_4_k_cu_bbf7eda2_33834cuda3std3__45__cpo4cendE,@object
	.size		_ZN39_INTERNAL_6543d6b0_4_k_cu_bbf7eda2_33834cuda3std3__45__cpo4cendE,(_ZN39_INTERNAL_6543d6b0_4_k_cu_bbf7eda2_33834cuda3std6ranges3__45__cpo4swapE - _ZN39_INTERNAL_6543d6b0_4_k_cu_bbf7eda2_33834cuda3std3__45__cpo4cendE)
_ZN39_INTERNAL_6543d6b0_4_k_cu_bbf7eda2_33834cuda3std3__45__cpo4cendE:
	.zero		1
	.type		_ZN39_INTERNAL_6543d6b0_4_k_cu_bbf7eda2_33834cuda3std6ranges3__45__cpo4swapE,@object
	.size		_ZN39_INTERNAL_6543d6b0_4_k_cu_bbf7eda2_33834cuda3std6ranges3__45__cpo4swapE,(.L_7 - _ZN39_INTERNAL_6543d6b0_4_k_cu_bbf7eda2_33834cuda3std6ranges3__45__cpo4swapE)
_ZN39_INTERNAL_6543d6b0_4_k_cu_bbf7eda2_33834cuda3std6ranges3__45__cpo4swapE:
	.zero		1
.L_7:


//--------------------- .nv.constant0._ZN7cutlass13device_kernelINS_4conv6kernel13ConvUniversalINS1_16ConvProblemShapeILNS1_8OperatorE2ELi3EEENS1_10collective14CollectiveConvINS1_46MainloopSm90TmaGmmaWarpSpecializedImplicitGemmILS5_2ELi18ELi3EN4cute5tupleIJNSA_1CILi1EEESD_SD_EEENS1_36KernelImplicitTmaWarpSpecializedSm90ELi1EEENSB_IJNSC_ILi64EEENSB_IJNSC_ILi128EEEEEENSB_IJNSC_ILi32EEEEEEEEENS_10bfloat16_tESN_NSA_8TiledMMAINSA_8MMA_AtomIJNSA_4SM904GMMA28MMA_64x128x16_F32BF16BF16_SSILNSR_5MajorE1ELST_1ELNSR_7ScaleInE1ELSU_1EEEEEENSA_6LayoutISE_NSB_IJNSC_ILi0EEESY_SY_EEEEENSB_IJNSA_10UnderscoreES11_S11_EEEEENS7_6detail26Sm90ImplicitGemmTileTraitsINSA_13SM90_TMA_LOADENSA_14ComposedLayoutINSA_7SwizzleILi3ELi4ELi3EEENSA_18smem_ptr_flag_bitsILi16EEENSX_INSB_IJNSB_IJSH_SD_EEENSB_IJNSC_ILi8EEENSC_ILi4EEEEEENSB_IJSD_NSC_ILi18EEEEEEEEENSB_IJNSB_IJSD_SY_EEENSB_IJSH_NSC_ILi512EEEEEENSB_IJSY_NSC_ILi2048EEEEEEEEEEEEEvEENS15_INSA_20SM90_TMA_LOAD_IM2COLENS17_IS19_S1B_NSX_INSB_IJNSB_IJSH_NSC_ILi2EEEEEES1F_S1H_EEENSB_IJNSB_IJSD_S1M_EEES1L_NSB_IJSY_NSC_ILi4096EEEEEEEEEEEEEvEEEENS_8epilogue10collective6detail29Sm90TmaWarpSpecializedAdapterINS25_15DefaultEpilogueISN_NSB_IJlNSB_IJSD_lllEEESY_EEES2A_NS24_6thread17LinearCombinationISN_Li1EffLNS2B_9ScaleType4KindE0ELNS_15FloatRoundStyleE2ESN_EENS_4gemm15EpilogueDefaultEEEEEvvEEEEvNT_6ParamsE --------------------------
	.section	.nv.constant0._ZN7cutlass13device_kernelINS_4conv6kernel13ConvUniversalINS1_16ConvProblemShapeILNS1_8OperatorE2ELi3EEENS1_10collective14CollectiveConvINS1_46MainloopSm90TmaGmmaWarpSpecializedImplicitGemmILS5_2ELi18ELi3EN4cute5tupleIJNSA_1CILi1EEESD_SD_EEENS1_36KernelImplicitTmaWarpSpecializedSm90ELi1EEENSB_IJNSC_ILi64EEENSB_IJNSC_ILi128EEEEEENSB_IJNSC_ILi32EEEEEEEEENS_10bfloat16_tESN_NSA_8TiledMMAINSA_8MMA_AtomIJNSA_4SM904GMMA28MMA_64x128x16_F32BF16BF16_SSILNSR_5MajorE1ELST_1ELNSR_7ScaleInE1ELSU_1EEEEEENSA_6LayoutISE_NSB_IJNSC_ILi0EEESY_SY_EEEEENSB_IJNSA_10UnderscoreES11_S11_EEEEENS7_6detail26Sm90ImplicitGemmTileTraitsINSA_13SM90_TMA_LOADENSA_14ComposedLayoutINSA_7SwizzleILi3ELi4ELi3EEENSA_18smem_ptr_flag_bitsILi16EEENSX_INSB_IJNSB_IJSH_SD_EEENSB_IJNSC_ILi8EEENSC_ILi4EEEEEENSB_IJSD_NSC_ILi18EEEEEEEEENSB_IJNSB_IJSD_SY_EEENSB_IJSH_NSC_ILi512EEEEEENSB_IJSY_NSC_ILi2048EEEEEEEEEEEEEvEENS15_INSA_20SM90_TMA_LOAD_IM2COLENS17_IS19_S1B_NSX_INSB_IJNSB_IJSH_NSC_ILi2EEEEEES1F_S1H_EEENSB_IJNSB_IJSD_S1M_EEES1L_NSB_IJSY_NSC_ILi4096EEEEEEEEEEEEEvEEEENS_8epilogue10collective6detail29Sm90TmaWarpSpecializedAdapterINS25_15DefaultEpilogueISN_NSB_IJlNSB_IJSD_lllEEESY_EEES2A_NS24_6thread17LinearCombinationISN_Li1EffLNS2B_9ScaleType4KindE0ELNS_15FloatRoundStyleE2ESN_EENS_4gemm15EpilogueDefaultEEEEEvvEEEEvNT_6ParamsE,"a",@progbits
	.sectionflags	@""
	.align	4
.nv.constant0._ZN7cutlass13device_kernelINS_4conv6kernel13ConvUniversalINS1_16ConvProblemShapeILNS1_8OperatorE2ELi3EEENS1_10collective14CollectiveConvINS1_46MainloopSm90TmaGmmaWarpSpecializedImplicitGemmILS5_2ELi18ELi3EN4cute5tupleIJNSA_1CILi1EEESD_SD_EEENS1_36KernelImplicitTmaWarpSpecializedSm90ELi1EEENSB_IJNSC_ILi64EEENSB_IJNSC_ILi128EEEEEENSB_IJNSC_ILi32EEEEEEEEENS_10bfloat16_tESN_NSA_8TiledMMAINSA_8MMA_AtomIJNSA_4SM904GMMA28MMA_64x128x16_F32BF16BF16_SSILNSR_5MajorE1ELST_1ELNSR_7ScaleInE1ELSU_1EEEEEENSA_6LayoutISE_NSB_IJNSC_ILi0EEESY_SY_EEEEENSB_IJNSA_10UnderscoreES11_S11_EEEEENS7_6detail26Sm90ImplicitGemmTileTraitsINSA_13SM90_TMA_LOADENSA_14ComposedLayoutINSA_7SwizzleILi3ELi4ELi3EEENSA_18smem_ptr_flag_bitsILi16EEENSX_INSB_IJNSB_IJSH_SD_EEENSB_IJNSC_ILi8EEENSC_ILi4EEEEEENSB_IJSD_NSC_ILi18EEEEEEEEENSB_IJNSB_IJSD_SY_EEENSB_IJSH_NSC_ILi512EEEEEENSB_IJSY_NSC_ILi2048EEEEEEEEEEEEEvEENS15_INSA_20SM90_TMA_LOAD_IM2COLENS17_IS19_S1B_NSX_INSB_IJNSB_IJSH_NSC_ILi2EEEEEES1F_S1H_EEENSB_IJNSB_IJSD_S1M_EEES1L_NSB_IJSY_NSC_ILi4096EEEEEEEEEEEEEvEEEENS_8epilogue10collective6detail29Sm90TmaWarpSpecializedAdapterINS25_15DefaultEpilogueISN_NSB_IJlNSB_IJSD_lllEEESY_EEES2A_NS24_6thread17LinearCombinationISN_Li1EffLNS2B_9ScaleType4KindE0ELNS_15FloatRoundStyleE2ESN_EENS_4gemm15EpilogueDefaultEEEEEvvEEEEvNT_6ParamsE:
	.zero		1664


//--------------------- SYMBOLS --------------------------

	.type		.nv.reservedSmem.offset0,@object
	.size		.nv.reservedSmem.offset0,0x4
